//
// Generated by NVIDIA NVVM Compiler
//
// Compiler Build ID: CL-36424714
// Cuda compilation tools, release 13.0, V13.0.88
// Based on NVVM 20.0.0
//

.version 9.0
.target sm_100
.address_size 64

	// .globl	_Z11cubicSolveriPfS_S_S_S_S_S_S_S_S_S_S_S_S_S_
.global .align 4 .b8 __cudart_i2opi_f[24] = {65, 144, 67, 60, 153, 149, 98, 219, 192, 221, 52, 245, 209, 87, 39, 252, 41, 21, 68, 78, 110, 131, 249, 162};

.visible .entry _Z11cubicSolveriPfS_S_S_S_S_S_S_S_S_S_S_S_S_S_(
	.param .u32 _Z11cubicSolveriPfS_S_S_S_S_S_S_S_S_S_S_S_S_S__param_0,
	.param .u64 .ptr .align 1 _Z11cubicSolveriPfS_S_S_S_S_S_S_S_S_S_S_S_S_S__param_1,
	.param .u64 .ptr .align 1 _Z11cubicSolveriPfS_S_S_S_S_S_S_S_S_S_S_S_S_S__param_2,
	.param .u64 .ptr .align 1 _Z11cubicSolveriPfS_S_S_S_S_S_S_S_S_S_S_S_S_S__param_3,
	.param .u64 .ptr .align 1 _Z11cubicSolveriPfS_S_S_S_S_S_S_S_S_S_S_S_S_S__param_4,
	.param .u64 .ptr .align 1 _Z11cubicSolveriPfS_S_S_S_S_S_S_S_S_S_S_S_S_S__param_5,
	.param .u64 .ptr .align 1 _Z11cubicSolveriPfS_S_S_S_S_S_S_S_S_S_S_S_S_S__param_6,
	.param .u64 .ptr .align 1 _Z11cubicSolveriPfS_S_S_S_S_S_S_S_S_S_S_S_S_S__param_7,
	.param .u64 .ptr .align 1 _Z11cubicSolveriPfS_S_S_S_S_S_S_S_S_S_S_S_S_S__param_8,
	.param .u64 .ptr .align 1 _Z11cubicSolveriPfS_S_S_S_S_S_S_S_S_S_S_S_S_S__param_9,
	.param .u64 .ptr .align 1 _Z11cubicSolveriPfS_S_S_S_S_S_S_S_S_S_S_S_S_S__param_10,
	.param .u64 .ptr .align 1 _Z11cubicSolveriPfS_S_S_S_S_S_S_S_S_S_S_S_S_S__param_11,
	.param .u64 .ptr .align 1 _Z11cubicSolveriPfS_S_S_S_S_S_S_S_S_S_S_S_S_S__param_12,
	.param .u64 .ptr .align 1 _Z11cubicSolveriPfS_S_S_S_S_S_S_S_S_S_S_S_S_S__param_13,
	.param .u64 .ptr .align 1 _Z11cubicSolveriPfS_S_S_S_S_S_S_S_S_S_S_S_S_S__param_14,
	.param .u64 .ptr .align 1 _Z11cubicSolveriPfS_S_S_S_S_S_S_S_S_S_S_S_S_S__param_15
)
{
	.local .align 4 .b8 	__local_depot0[28];
	.reg .b64 	%SP;
	.reg .b64 	%SPL;
	.reg .pred 	%p<45>;
	.reg .b32 	%r<127>;
	.reg .b32 	%f<297>;
	.reg .b64 	%rd<111>;
	.reg .b64 	%fd<11>;

	mov.u64 	%SPL, __local_depot0;
	ld.param.u32 	%r44, [_Z11cubicSolveriPfS_S_S_S_S_S_S_S_S_S_S_S_S_S__param_0];
	ld.param.u64 	%rd34, [_Z11cubicSolveriPfS_S_S_S_S_S_S_S_S_S_S_S_S_S__param_2];
	ld.param.u64 	%rd36, [_Z11cubicSolveriPfS_S_S_S_S_S_S_S_S_S_S_S_S_S__param_4];
	ld.param.u64 	%rd37, [_Z11cubicSolveriPfS_S_S_S_S_S_S_S_S_S_S_S_S_S__param_5];
	ld.param.u64 	%rd40, [_Z11cubicSolveriPfS_S_S_S_S_S_S_S_S_S_S_S_S_S__param_8];
	ld.param.u64 	%rd41, [_Z11cubicSolveriPfS_S_S_S_S_S_S_S_S_S_S_S_S_S__param_9];
	ld.param.u64 	%rd42, [_Z11cubicSolveriPfS_S_S_S_S_S_S_S_S_S_S_S_S_S__param_10];
	ld.param.u64 	%rd43, [_Z11cubicSolveriPfS_S_S_S_S_S_S_S_S_S_S_S_S_S__param_11];
	ld.param.u64 	%rd44, [_Z11cubicSolveriPfS_S_S_S_S_S_S_S_S_S_S_S_S_S__param_12];
	ld.param.u64 	%rd45, [_Z11cubicSolveriPfS_S_S_S_S_S_S_S_S_S_S_S_S_S__param_13];
	add.u64 	%rd1, %SPL, 0;
	mov.u32 	%r45, %ctaid.x;
	mov.u32 	%r46, %ntid.x;
	mov.u32 	%r47, %tid.x;
	mad.lo.s32 	%r1, %r45, %r46, %r47;
	setp.ge.s32 	%p1, %r1, %r44;
	@%p1 bra 	$L__BB0_32;
	ld.param.u64 	%rd99, [_Z11cubicSolveriPfS_S_S_S_S_S_S_S_S_S_S_S_S_S__param_7];
	ld.param.u64 	%rd98, [_Z11cubicSolveriPfS_S_S_S_S_S_S_S_S_S_S_S_S_S__param_6];
	ld.param.u64 	%rd97, [_Z11cubicSolveriPfS_S_S_S_S_S_S_S_S_S_S_S_S_S__param_3];
	ld.param.u64 	%rd96, [_Z11cubicSolveriPfS_S_S_S_S_S_S_S_S_S_S_S_S_S__param_1];
	cvta.to.global.u64 	%rd49, %rd42;
	cvta.to.global.u64 	%rd50, %rd43;
	cvta.to.global.u64 	%rd51, %rd44;
	cvta.to.global.u64 	%rd52, %rd96;
	cvta.to.global.u64 	%rd53, %rd34;
	cvta.to.global.u64 	%rd54, %rd37;
	cvta.to.global.u64 	%rd55, %rd98;
	cvta.to.global.u64 	%rd56, %rd99;
	cvta.to.global.u64 	%rd57, %rd97;
	cvta.to.global.u64 	%rd58, %rd36;
	mul.wide.s32 	%rd59, %r1, 4;
	add.s64 	%rd60, %rd57, %rd59;
	ld.global.f32 	%f25, [%rd60];
	mul.f32 	%f26, %f25, 0f40400000;
	add.s64 	%rd2, %rd52, %rd59;
	ld.global.f32 	%f27, [%rd2];
	div.rn.f32 	%f28, %f26, %f27;
	add.s64 	%rd3, %rd53, %rd59;
	ld.global.f32 	%f29, [%rd3];
	mul.f32 	%f30, %f29, %f29;
	mul.f32 	%f31, %f27, %f27;
	div.rn.f32 	%f32, %f30, %f31;
	sub.f32 	%f33, %f28, %f32;
	div.rn.f32 	%f34, %f33, 0f41100000;
	add.s64 	%rd4, %rd54, %rd59;
	st.global.f32 	[%rd4], %f34;
	ld.global.f32 	%f35, [%rd3];
	mul.f32 	%f36, %f35, %f35;
	mul.f32 	%f37, %f35, %f36;
	fma.rn.f32 	%f38, %f35, %f36, %f37;
	ld.global.f32 	%f39, [%rd2];
	mul.f32 	%f40, %f39, %f39;
	mul.f32 	%f41, %f39, %f40;
	div.rn.f32 	%f42, %f38, %f41;
	ld.global.f32 	%f43, [%rd60];
	mul.f32 	%f44, %f35, %f43;
	mul.f32 	%f45, %f44, 0f41100000;
	div.rn.f32 	%f46, %f45, %f40;
	sub.f32 	%f47, %f46, %f42;
	add.s64 	%rd61, %rd58, %rd59;
	ld.global.f32 	%f48, [%rd61];
	mul.f32 	%f49, %f48, 0fC1D80000;
	div.rn.f32 	%f50, %f49, %f39;
	add.f32 	%f51, %f47, %f50;
	div.rn.f32 	%f52, %f51, 0f42580000;
	add.s64 	%rd5, %rd55, %rd59;
	st.global.f32 	[%rd5], %f52;
	ld.global.f32 	%f53, [%rd4];
	mul.f32 	%f54, %f53, %f53;
	mul.f32 	%f55, %f53, %f54;
	fma.rn.f32 	%f296, %f52, %f52, %f55;
	add.s64 	%rd6, %rd56, %rd59;
	st.global.f32 	[%rd6], %f296;
	setp.gtu.f32 	%p2, %f296, 0f00000000;
	add.s64 	%rd7, %rd49, %rd59;
	add.s64 	%rd8, %rd50, %rd59;
	add.s64 	%rd9, %rd51, %rd59;
	@%p2 bra 	$L__BB0_27;
	ld.global.f32 	%f56, [%rd5];
	ld.global.f32 	%f57, [%rd4];
	mul.f32 	%f58, %f57, %f57;
	neg.f32 	%f59, %f57;
	mul.f32 	%f60, %f58, %f59;
	sqrt.rn.f32 	%f61, %f60;
	div.rn.f32 	%f62, %f56, %f61;
	abs.f32 	%f63, %f62;
	fma.rn.f32 	%f64, %f63, 0fBF000000, 0f3F000000;
	rsqrt.approx.ftz.f32 	%f65, %f64;
	mul.f32 	%f66, %f65, %f64;
	mul.f32 	%f67, %f65, 0fBF000000;
	fma.rn.f32 	%f68, %f66, %f67, 0f3F000000;
	fma.rn.f32 	%f69, %f66, %f68, %f66;
	setp.eq.f32 	%p3, %f63, 0f3F800000;
	selp.f32 	%f70, 0f00000000, %f69, %p3;
	setp.gt.f32 	%p4, %f63, 0f3F0F5C29;
	selp.f32 	%f71, %f70, %f63, %p4;
	copysign.f32 	%f72, %f62, %f71;
	mul.f32 	%f73, %f72, %f72;
	fma.rn.f32 	%f74, %f73, 0f3D10ECEF, 0f3C8B1ABB;
	fma.rn.f32 	%f75, %f74, %f73, 0f3CFC028C;
	fma.rn.f32 	%f76, %f75, %f73, 0f3D372139;
	fma.rn.f32 	%f77, %f76, %f73, 0f3D9993DB;
	fma.rn.f32 	%f78, %f77, %f73, 0f3E2AAAC6;
	mul.f32 	%f79, %f73, %f78;
	fma.rn.f32 	%f80, %f79, %f72, %f72;
	neg.f32 	%f81, %f80;
	selp.f32 	%f82, %f80, %f81, %p4;
	fma.rn.f32 	%f83, 0f3F6EE581, 0f3FD774EB, %f82;
	setp.gt.f32 	%p5, %f62, 0f3F0F5C29;
	selp.f32 	%f84, %f80, %f83, %p5;
	add.f32 	%f85, %f84, %f84;
	selp.f32 	%f86, %f85, %f84, %p4;
	cvta.to.global.u64 	%rd62, %rd40;
	add.s64 	%rd10, %rd62, %rd59;
	st.global.f32 	[%rd10], %f86;
	ld.global.f32 	%f87, [%rd4];
	neg.f32 	%f88, %f87;
	sqrt.rn.f32 	%f89, %f88;
	add.f32 	%f2, %f89, %f89;
	cvta.to.global.u64 	%rd64, %rd41;
	add.s64 	%rd11, %rd64, %rd59;
	st.global.f32 	[%rd11], %f2;
	ld.global.f32 	%f90, [%rd10];
	div.rn.f32 	%f3, %f90, 0f40400000;
	mul.f32 	%f91, %f3, 0f3F22F983;
	cvt.rni.s32.f32 	%r118, %f91;
	cvt.rn.f32.s32 	%f92, %r118;
	fma.rn.f32 	%f93, %f92, 0fBFC90FDA, %f3;
	fma.rn.f32 	%f94, %f92, 0fB3A22168, %f93;
	fma.rn.f32 	%f293, %f92, 0fA7C234C5, %f94;
	abs.f32 	%f5, %f3;
	setp.ltu.f32 	%p6, %f5, 0f47CE4780;
	@%p6 bra 	$L__BB0_10;
	setp.neu.f32 	%p7, %f5, 0f7F800000;
	@%p7 bra 	$L__BB0_5;
	mov.f32 	%f97, 0f00000000;
	mul.rn.f32 	%f293, %f3, %f97;
	mov.b32 	%r118, 0;
	bra.uni 	$L__BB0_10;
$L__BB0_5:
	mov.b32 	%r3, %f3;
	shl.b32 	%r49, %r3, 8;
	or.b32  	%r4, %r49, -2147483648;
	mov.b64 	%rd104, 0;
	mov.b32 	%r115, 0;
	mov.u64 	%rd102, __cudart_i2opi_f;
	mov.u64 	%rd103, %rd1;
$L__BB0_6:
	.pragma "nounroll";
	ld.global.nc.u32 	%r50, [%rd102];
	mad.wide.u32 	%rd67, %r50, %r4, %rd104;
	shr.u64 	%rd104, %rd67, 32;
	st.local.u32 	[%rd103], %rd67;
	add.s32 	%r115, %r115, 1;
	add.s64 	%rd103, %rd103, 4;
	add.s64 	%rd102, %rd102, 4;
	setp.ne.s32 	%p8, %r115, 6;
	@%p8 bra 	$L__BB0_6;
	shr.u32 	%r51, %r3, 23;
	st.local.u32 	[%rd1+24], %rd104;
	and.b32  	%r7, %r51, 31;
	and.b32  	%r52, %r51, 224;
	add.s32 	%r53, %r52, -128;
	shr.u32 	%r54, %r53, 5;
	mul.wide.u32 	%rd68, %r54, 4;
	sub.s64 	%rd18, %rd1, %rd68;
	ld.local.u32 	%r116, [%rd18+24];
	ld.local.u32 	%r117, [%rd18+20];
	setp.eq.s32 	%p9, %r7, 0;
	@%p9 bra 	$L__BB0_9;
	shf.l.wrap.b32 	%r116, %r117, %r116, %r7;
	ld.local.u32 	%r55, [%rd18+16];
	shf.l.wrap.b32 	%r117, %r55, %r117, %r7;
$L__BB0_9:
	shr.u32 	%r56, %r116, 30;
	shf.l.wrap.b32 	%r57, %r117, %r116, 2;
	shl.b32 	%r58, %r117, 2;
	shr.u32 	%r59, %r57, 31;
	add.s32 	%r60, %r59, %r56;
	neg.s32 	%r61, %r60;
	setp.lt.s32 	%p10, %r3, 0;
	selp.b32 	%r118, %r61, %r60, %p10;
	xor.b32  	%r62, %r57, %r3;
	shr.s32 	%r63, %r57, 31;
	xor.b32  	%r64, %r63, %r57;
	xor.b32  	%r65, %r63, %r58;
	cvt.u64.u32 	%rd69, %r64;
	shl.b64 	%rd70, %rd69, 32;
	cvt.u64.u32 	%rd71, %r65;
	or.b64  	%rd72, %rd70, %rd71;
	cvt.rn.f64.s64 	%fd1, %rd72;
	mul.f64 	%fd2, %fd1, 0d3BF921FB54442D19;
	cvt.rn.f32.f64 	%f95, %fd2;
	neg.f32 	%f96, %f95;
	setp.lt.s32 	%p11, %r62, 0;
	selp.f32 	%f293, %f96, %f95, %p11;
$L__BB0_10:
	add.s32 	%r67, %r118, 1;
	mul.rn.f32 	%f98, %f293, %f293;
	and.b32  	%r68, %r118, 1;
	setp.eq.b32 	%p12, %r68, 1;
	selp.f32 	%f99, %f293, 0f3F800000, %p12;
	fma.rn.f32 	%f100, %f98, %f99, 0f00000000;
	fma.rn.f32 	%f101, %f98, 0f37CBAC00, 0fBAB607ED;
	selp.f32 	%f102, 0fB94D4153, %f101, %p12;
	selp.f32 	%f103, 0f3C0885E4, 0f3D2AAABB, %p12;
	fma.rn.f32 	%f104, %f102, %f98, %f103;
	selp.f32 	%f105, 0fBE2AAAA8, 0fBEFFFFFF, %p12;
	fma.rn.f32 	%f106, %f104, %f98, %f105;
	fma.rn.f32 	%f107, %f106, %f100, %f99;
	and.b32  	%r69, %r67, 2;
	setp.eq.s32 	%p13, %r69, 0;
	mov.f32 	%f108, 0f00000000;
	sub.f32 	%f109, %f108, %f107;
	selp.f32 	%f110, %f107, %f109, %p13;
	mul.f32 	%f111, %f2, %f110;
	ld.global.f32 	%f112, [%rd3];
	ld.global.f32 	%f113, [%rd2];
	mul.f32 	%f114, %f113, 0f40400000;
	div.rn.f32 	%f115, %f112, %f114;
	sub.f32 	%f116, %f111, %f115;
	st.global.f32 	[%rd7], %f116;
	ld.global.f32 	%f9, [%rd11];
	ld.global.f32 	%f117, [%rd10];
	cvt.f64.f32 	%fd3, %f117;
	add.f64 	%fd4, %fd3, 0d401921FB5A7ED197;
	cvt.rn.f32.f64 	%f118, %fd4;
	div.rn.f32 	%f10, %f118, 0f40400000;
	mul.f32 	%f119, %f10, 0f3F22F983;
	cvt.rni.s32.f32 	%r122, %f119;
	cvt.rn.f32.s32 	%f120, %r122;
	fma.rn.f32 	%f121, %f120, 0fBFC90FDA, %f10;
	fma.rn.f32 	%f122, %f120, 0fB3A22168, %f121;
	fma.rn.f32 	%f294, %f120, 0fA7C234C5, %f122;
	abs.f32 	%f12, %f10;
	setp.ltu.f32 	%p14, %f12, 0f47CE4780;
	@%p14 bra 	$L__BB0_18;
	setp.neu.f32 	%p15, %f12, 0f7F800000;
	@%p15 bra 	$L__BB0_13;
	mov.f32 	%f125, 0f00000000;
	mul.rn.f32 	%f294, %f10, %f125;
	mov.b32 	%r122, 0;
	bra.uni 	$L__BB0_18;
$L__BB0_13:
	mov.b32 	%r17, %f10;
	shl.b32 	%r71, %r17, 8;
	or.b32  	%r18, %r71, -2147483648;
	mov.b64 	%rd107, 0;
	mov.b32 	%r119, 0;
	mov.u64 	%rd105, __cudart_i2opi_f;
	mov.u64 	%rd106, %rd1;
$L__BB0_14:
	.pragma "nounroll";
	ld.global.nc.u32 	%r72, [%rd105];
	mad.wide.u32 	%rd75, %r72, %r18, %rd107;
	shr.u64 	%rd107, %rd75, 32;
	st.local.u32 	[%rd106], %rd75;
	add.s32 	%r119, %r119, 1;
	add.s64 	%rd106, %rd106, 4;
	add.s64 	%rd105, %rd105, 4;
	setp.ne.s32 	%p16, %r119, 6;
	@%p16 bra 	$L__BB0_14;
	shr.u32 	%r73, %r17, 23;
	st.local.u32 	[%rd1+24], %rd107;
	and.b32  	%r21, %r73, 31;
	and.b32  	%r74, %r73, 224;
	add.s32 	%r75, %r74, -128;
	shr.u32 	%r76, %r75, 5;
	mul.wide.u32 	%rd76, %r76, 4;
	sub.s64 	%rd25, %rd1, %rd76;
	ld.local.u32 	%r120, [%rd25+24];
	ld.local.u32 	%r121, [%rd25+20];
	setp.eq.s32 	%p17, %r21, 0;
	@%p17 bra 	$L__BB0_17;
	shf.l.wrap.b32 	%r120, %r121, %r120, %r21;
	ld.local.u32 	%r77, [%rd25+16];
	shf.l.wrap.b32 	%r121, %r77, %r121, %r21;
$L__BB0_17:
	shr.u32 	%r78, %r120, 30;
	shf.l.wrap.b32 	%r79, %r121, %r120, 2;
	shl.b32 	%r80, %r121, 2;
	shr.u32 	%r81, %r79, 31;
	add.s32 	%r82, %r81, %r78;
	neg.s32 	%r83, %r82;
	setp.lt.s32 	%p18, %r17, 0;
	selp.b32 	%r122, %r83, %r82, %p18;
	xor.b32  	%r84, %r79, %r17;
	shr.s32 	%r85, %r79, 31;
	xor.b32  	%r86, %r85, %r79;
	xor.b32  	%r87, %r85, %r80;
	cvt.u64.u32 	%rd77, %r86;
	shl.b64 	%rd78, %rd77, 32;
	cvt.u64.u32 	%rd79, %r87;
	or.b64  	%rd80, %rd78, %rd79;
	cvt.rn.f64.s64 	%fd5, %rd80;
	mul.f64 	%fd6, %fd5, 0d3BF921FB54442D19;
	cvt.rn.f32.f64 	%f123, %fd6;
	neg.f32 	%f124, %f123;
	setp.lt.s32 	%p19, %r84, 0;
	selp.f32 	%f294, %f124, %f123, %p19;
$L__BB0_18:
	add.s32 	%r89, %r122, 1;
	mul.rn.f32 	%f126, %f294, %f294;
	and.b32  	%r90, %r122, 1;
	setp.eq.b32 	%p20, %r90, 1;
	selp.f32 	%f127, %f294, 0f3F800000, %p20;
	fma.rn.f32 	%f128, %f126, %f127, 0f00000000;
	fma.rn.f32 	%f129, %f126, 0f37CBAC00, 0fBAB607ED;
	selp.f32 	%f130, 0fB94D4153, %f129, %p20;
	selp.f32 	%f131, 0f3C0885E4, 0f3D2AAABB, %p20;
	fma.rn.f32 	%f132, %f130, %f126, %f131;
	selp.f32 	%f133, 0fBE2AAAA8, 0fBEFFFFFF, %p20;
	fma.rn.f32 	%f134, %f132, %f126, %f133;
	fma.rn.f32 	%f135, %f134, %f128, %f127;
	and.b32  	%r91, %r89, 2;
	setp.eq.s32 	%p21, %r91, 0;
	mov.f32 	%f136, 0f00000000;
	sub.f32 	%f137, %f136, %f135;
	selp.f32 	%f138, %f135, %f137, %p21;
	mul.f32 	%f139, %f9, %f138;
	ld.global.f32 	%f140, [%rd3];
	ld.global.f32 	%f141, [%rd2];
	mul.f32 	%f142, %f141, 0f40400000;
	div.rn.f32 	%f143, %f140, %f142;
	sub.f32 	%f144, %f139, %f143;
	st.global.f32 	[%rd8], %f144;
	ld.global.f32 	%f16, [%rd11];
	ld.global.f32 	%f145, [%rd10];
	cvt.f64.f32 	%fd7, %f145;
	add.f64 	%fd8, %fd7, 0d402921FB5A7ED197;
	cvt.rn.f32.f64 	%f146, %fd8;
	div.rn.f32 	%f17, %f146, 0f40400000;
	mul.f32 	%f147, %f17, 0f3F22F983;
	cvt.rni.s32.f32 	%r126, %f147;
	cvt.rn.f32.s32 	%f148, %r126;
	fma.rn.f32 	%f149, %f148, 0fBFC90FDA, %f17;
	fma.rn.f32 	%f150, %f148, 0fB3A22168, %f149;
	fma.rn.f32 	%f295, %f148, 0fA7C234C5, %f150;
	abs.f32 	%f19, %f17;
	setp.ltu.f32 	%p22, %f19, 0f47CE4780;
	@%p22 bra 	$L__BB0_26;
	setp.neu.f32 	%p23, %f19, 0f7F800000;
	@%p23 bra 	$L__BB0_21;
	mov.f32 	%f153, 0f00000000;
	mul.rn.f32 	%f295, %f17, %f153;
	mov.b32 	%r126, 0;
	bra.uni 	$L__BB0_26;
$L__BB0_21:
	mov.b32 	%r31, %f17;
	shl.b32 	%r93, %r31, 8;
	or.b32  	%r32, %r93, -2147483648;
	mov.b64 	%rd110, 0;
	mov.b32 	%r123, 0;
	mov.u64 	%rd108, __cudart_i2opi_f;
	mov.u64 	%rd109, %rd1;
$L__BB0_22:
	.pragma "nounroll";
	ld.global.nc.u32 	%r94, [%rd108];
	mad.wide.u32 	%rd83, %r94, %r32, %rd110;
	shr.u64 	%rd110, %rd83, 32;
	st.local.u32 	[%rd109], %rd83;
	add.s32 	%r123, %r123, 1;
	add.s64 	%rd109, %rd109, 4;
	add.s64 	%rd108, %rd108, 4;
	setp.ne.s32 	%p24, %r123, 6;
	@%p24 bra 	$L__BB0_22;
	shr.u32 	%r95, %r31, 23;
	st.local.u32 	[%rd1+24], %rd110;
	and.b32  	%r35, %r95, 31;
	and.b32  	%r96, %r95, 224;
	add.s32 	%r97, %r96, -128;
	shr.u32 	%r98, %r97, 5;
	mul.wide.u32 	%rd84, %r98, 4;
	sub.s64 	%rd32, %rd1, %rd84;
	ld.local.u32 	%r124, [%rd32+24];
	ld.local.u32 	%r125, [%rd32+20];
	setp.eq.s32 	%p25, %r35, 0;
	@%p25 bra 	$L__BB0_25;
	shf.l.wrap.b32 	%r124, %r125, %r124, %r35;
	ld.local.u32 	%r99, [%rd32+16];
	shf.l.wrap.b32 	%r125, %r99, %r125, %r35;
$L__BB0_25:
	shr.u32 	%r100, %r124, 30;
	shf.l.wrap.b32 	%r101, %r125, %r124, 2;
	shl.b32 	%r102, %r125, 2;
	shr.u32 	%r103, %r101, 31;
	add.s32 	%r104, %r103, %r100;
	neg.s32 	%r105, %r104;
	setp.lt.s32 	%p26, %r31, 0;
	selp.b32 	%r126, %r105, %r104, %p26;
	xor.b32  	%r106, %r101, %r31;
	shr.s32 	%r107, %r101, 31;
	xor.b32  	%r108, %r107, %r101;
	xor.b32  	%r109, %r107, %r102;
	cvt.u64.u32 	%rd85, %r108;
	shl.b64 	%rd86, %rd85, 32;
	cvt.u64.u32 	%rd87, %r109;
	or.b64  	%rd88, %rd86, %rd87;
	cvt.rn.f64.s64 	%fd9, %rd88;
	mul.f64 	%fd10, %fd9, 0d3BF921FB54442D19;
	cvt.rn.f32.f64 	%f151, %fd10;
	neg.f32 	%f152, %f151;
	setp.lt.s32 	%p27, %r106, 0;
	selp.f32 	%f295, %f152, %f151, %p27;
$L__BB0_26:
	add.s32 	%r111, %r126, 1;
	mul.rn.f32 	%f154, %f295, %f295;
	and.b32  	%r112, %r126, 1;
	setp.eq.b32 	%p28, %r112, 1;
	selp.f32 	%f155, %f295, 0f3F800000, %p28;
	fma.rn.f32 	%f156, %f154, %f155, 0f00000000;
	fma.rn.f32 	%f157, %f154, 0f37CBAC00, 0fBAB607ED;
	selp.f32 	%f158, 0fB94D4153, %f157, %p28;
	selp.f32 	%f159, 0f3C0885E4, 0f3D2AAABB, %p28;
	fma.rn.f32 	%f160, %f158, %f154, %f159;
	selp.f32 	%f161, 0fBE2AAAA8, 0fBEFFFFFF, %p28;
	fma.rn.f32 	%f162, %f160, %f154, %f161;
	fma.rn.f32 	%f163, %f162, %f156, %f155;
	and.b32  	%r113, %r111, 2;
	setp.eq.s32 	%p29, %r113, 0;
	mov.f32 	%f164, 0f00000000;
	sub.f32 	%f165, %f164, %f163;
	selp.f32 	%f166, %f163, %f165, %p29;
	ld.global.f32 	%f167, [%rd3];
	ld.global.f32 	%f168, [%rd2];
	mul.f32 	%f169, %f168, 0fC0400000;
	div.rn.f32 	%f170, %f167, %f169;
	fma.rn.f32 	%f171, %f16, %f166, %f170;
	st.global.f32 	[%rd9], %f171;
	ld.global.f32 	%f296, [%rd6];
$L__BB0_27:
	setp.leu.f32 	%p30, %f296, 0f00000000;
	@%p30 bra 	$L__BB0_29;
	ld.param.u64 	%rd101, [_Z11cubicSolveriPfS_S_S_S_S_S_S_S_S_S_S_S_S_S__param_15];
	ld.param.u64 	%rd100, [_Z11cubicSolveriPfS_S_S_S_S_S_S_S_S_S_S_S_S_S__param_14];
	ld.global.f32 	%f172, [%rd5];
	sqrt.rn.f32 	%f173, %f296;
	add.f32 	%f174, %f172, %f173;
	abs.f32 	%f175, %f174;
	lg2.approx.f32 	%f176, %f175;
	mul.f32 	%f177, %f176, 0fBF2AAAAB;
	ex2.approx.ftz.f32 	%f178, %f177;
	mul.f32 	%f179, %f175, %f178;
	neg.f32 	%f180, %f179;
	mul.f32 	%f181, %f178, %f180;
	fma.rn.f32 	%f182, %f179, %f181, 0f3F800000;
	mul.f32 	%f183, %f182, 0f3EAAAAAB;
	fma.rn.f32 	%f184, %f179, %f183, %f179;
	setp.lt.f32 	%p31, %f174, 0f00000000;
	neg.f32 	%f185, %f184;
	selp.f32 	%f186, %f185, %f184, %p31;
	add.f32 	%f187, %f174, %f174;
	setp.eq.f32 	%p32, %f187, %f174;
	selp.f32 	%f188, %f187, %f186, %p32;
	sub.f32 	%f189, %f172, %f173;
	abs.f32 	%f190, %f189;
	lg2.approx.f32 	%f191, %f190;
	mul.f32 	%f192, %f191, 0fBF2AAAAB;
	ex2.approx.ftz.f32 	%f193, %f192;
	mul.f32 	%f194, %f190, %f193;
	neg.f32 	%f195, %f194;
	mul.f32 	%f196, %f193, %f195;
	fma.rn.f32 	%f197, %f194, %f196, 0f3F800000;
	mul.f32 	%f198, %f197, 0f3EAAAAAB;
	fma.rn.f32 	%f199, %f194, %f198, %f194;
	setp.lt.f32 	%p33, %f189, 0f00000000;
	neg.f32 	%f200, %f199;
	selp.f32 	%f201, %f200, %f199, %p33;
	add.f32 	%f202, %f189, %f189;
	setp.eq.f32 	%p34, %f202, %f189;
	selp.f32 	%f203, %f202, %f201, %p34;
	add.f32 	%f204, %f188, %f203;
	ld.global.f32 	%f205, [%rd3];
	ld.global.f32 	%f206, [%rd2];
	mul.f32 	%f207, %f206, 0f40400000;
	div.rn.f32 	%f208, %f205, %f207;
	sub.f32 	%f209, %f204, %f208;
	st.global.f32 	[%rd7], %f209;
	cvta.to.global.u64 	%rd89, %rd45;
	mul.wide.s32 	%rd90, %r1, 4;
	add.s64 	%rd91, %rd89, %rd90;
	mov.b32 	%r114, 0;
	st.global.u32 	[%rd91], %r114;
	ld.global.f32 	%f210, [%rd5];
	ld.global.f32 	%f211, [%rd6];
	sqrt.rn.f32 	%f212, %f211;
	add.f32 	%f213, %f210, %f212;
	abs.f32 	%f214, %f213;
	lg2.approx.f32 	%f215, %f214;
	mul.f32 	%f216, %f215, 0fBF2AAAAB;
	ex2.approx.ftz.f32 	%f217, %f216;
	mul.f32 	%f218, %f214, %f217;
	neg.f32 	%f219, %f218;
	mul.f32 	%f220, %f217, %f219;
	fma.rn.f32 	%f221, %f218, %f220, 0f3F800000;
	mul.f32 	%f222, %f221, 0f3EAAAAAB;
	fma.rn.f32 	%f223, %f218, %f222, %f218;
	setp.lt.f32 	%p35, %f213, 0f00000000;
	neg.f32 	%f224, %f223;
	selp.f32 	%f225, %f224, %f223, %p35;
	add.f32 	%f226, %f213, %f213;
	setp.eq.f32 	%p36, %f226, %f213;
	selp.f32 	%f227, %f226, %f225, %p36;
	sub.f32 	%f228, %f210, %f212;
	abs.f32 	%f229, %f228;
	lg2.approx.f32 	%f230, %f229;
	mul.f32 	%f231, %f230, 0fBF2AAAAB;
	ex2.approx.ftz.f32 	%f232, %f231;
	mul.f32 	%f233, %f229, %f232;
	neg.f32 	%f234, %f233;
	mul.f32 	%f235, %f232, %f234;
	fma.rn.f32 	%f236, %f233, %f235, 0f3F800000;
	mul.f32 	%f237, %f236, 0f3EAAAAAB;
	fma.rn.f32 	%f238, %f233, %f237, %f233;
	setp.lt.f32 	%p37, %f228, 0f00000000;
	neg.f32 	%f239, %f238;
	selp.f32 	%f240, %f239, %f238, %p37;
	add.f32 	%f241, %f228, %f228;
	setp.eq.f32 	%p38, %f241, %f228;
	selp.f32 	%f242, %f241, %f240, %p38;
	add.f32 	%f243, %f227, %f242;
	mul.f32 	%f244, %f243, 0fBF000000;
	ld.global.f32 	%f245, [%rd3];
	ld.global.f32 	%f246, [%rd2];
	mul.f32 	%f247, %f246, 0f40400000;
	div.rn.f32 	%f248, %f245, %f247;
	sub.f32 	%f249, %f244, %f248;
	st.global.f32 	[%rd8], %f249;
	ld.global.f32 	%f250, [%rd5];
	ld.global.f32 	%f251, [%rd6];
	sqrt.rn.f32 	%f252, %f251;
	add.f32 	%f253, %f250, %f252;
	abs.f32 	%f254, %f253;
	lg2.approx.f32 	%f255, %f254;
	mul.f32 	%f256, %f255, 0fBF2AAAAB;
	ex2.approx.ftz.f32 	%f257, %f256;
	mul.f32 	%f258, %f254, %f257;
	neg.f32 	%f259, %f258;
	mul.f32 	%f260, %f257, %f259;
	fma.rn.f32 	%f261, %f258, %f260, 0f3F800000;
	mul.f32 	%f262, %f261, 0f3EAAAAAB;
	fma.rn.f32 	%f263, %f258, %f262, %f258;
	setp.lt.f32 	%p39, %f253, 0f00000000;
	neg.f32 	%f264, %f263;
	selp.f32 	%f265, %f264, %f263, %p39;
	add.f32 	%f266, %f253, %f253;
	setp.eq.f32 	%p40, %f266, %f253;
	selp.f32 	%f267, %f266, %f265, %p40;
	sub.f32 	%f268, %f250, %f252;
	abs.f32 	%f269, %f268;
	lg2.approx.f32 	%f270, %f269;
	mul.f32 	%f271, %f270, 0fBF2AAAAB;
	ex2.approx.ftz.f32 	%f272, %f271;
	mul.f32 	%f273, %f269, %f272;
	neg.f32 	%f274, %f273;
	mul.f32 	%f275, %f272, %f274;
	fma.rn.f32 	%f276, %f273, %f275, 0f3F800000;
	mul.f32 	%f277, %f276, 0f3EAAAAAB;
	fma.rn.f32 	%f278, %f273, %f277, %f273;
	setp.lt.f32 	%p41, %f268, 0f00000000;
	neg.f32 	%f279, %f278;
	selp.f32 	%f280, %f279, %f278, %p41;
	add.f32 	%f281, %f268, %f268;
	setp.eq.f32 	%p42, %f281, %f268;
	selp.f32 	%f282, %f281, %f280, %p42;
	sub.f32 	%f283, %f267, %f282;
	mul.f32 	%f284, %f283, 0f3F5DB3D7;
	cvta.to.global.u64 	%rd92, %rd100;
	add.s64 	%rd93, %rd92, %rd90;
	st.global.f32 	[%rd93], %f284;
	ld.global.f32 	%f285, [%rd8];
	st.global.f32 	[%rd9], %f285;
	ld.global.f32 	%f286, [%rd93];
	neg.f32 	%f287, %f286;
	cvta.to.global.u64 	%rd94, %rd101;
	add.s64 	%rd95, %rd94, %rd90;
	st.global.f32 	[%rd95], %f287;
$L__BB0_29:
	ld.global.f32 	%f288, [%rd4];
	setp.neu.f32 	%p43, %f288, 0f00000000;
	@%p43 bra 	$L__BB0_32;
	ld.global.f32 	%f289, [%rd5];
	setp.neu.f32 	%p44, %f289, 0f00000000;
	@%p44 bra 	$L__BB0_32;
	ld.global.f32 	%f290, [%rd3];
	div.rn.f32 	%f291, %f290, 0fC0400000;
	st.global.f32 	[%rd7], %f291;
	st.global.f32 	[%rd8], %f291;
	ld.global.f32 	%f292, [%rd7];
	st.global.f32 	[%rd9], %f292;
$L__BB0_32:
	ret;

}
	// .globl	_Z5QRdeliPfS_S_S_S_S_S_S_S_S_S_S_
.visible .entry _Z5QRdeliPfS_S_S_S_S_S_S_S_S_S_S_(
	.param .u32 _Z5QRdeliPfS_S_S_S_S_S_S_S_S_S_S__param_0,
	.param .u64 .ptr .align 1 _Z5QRdeliPfS_S_S_S_S_S_S_S_S_S_S__param_1,
	.param .u64 .ptr .align 1 _Z5QRdeliPfS_S_S_S_S_S_S_S_S_S_S__param_2,
	.param .u64 .ptr .align 1 _Z5QRdeliPfS_S_S_S_S_S_S_S_S_S_S__param_3,
	.param .u64 .ptr .align 1 _Z5QRdeliPfS_S_S_S_S_S_S_S_S_S_S__param_4,
	.param .u64 .ptr .align 1 _Z5QRdeliPfS_S_S_S_S_S_S_S_S_S_S__param_5,
	.param .u64 .ptr .align 1 _Z5QRdeliPfS_S_S_S_S_S_S_S_S_S_S__param_6,
	.param .u64 .ptr .align 1 _Z5QRdeliPfS_S_S_S_S_S_S_S_S_S_S__param_7,
	.param .u64 .ptr .align 1 _Z5QRdeliPfS_S_S_S_S_S_S_S_S_S_S__param_8,
	.param .u64 .ptr .align 1 _Z5QRdeliPfS_S_S_S_S_S_S_S_S_S_S__param_9,
	.param .u64 .ptr .align 1 _Z5QRdeliPfS_S_S_S_S_S_S_S_S_S_S__param_10,
	.param .u64 .ptr .align 1 _Z5QRdeliPfS_S_S_S_S_S_S_S_S_S_S__param_11,
	.param .u64 .ptr .align 1 _Z5QRdeliPfS_S_S_S_S_S_S_S_S_S_S__param_12
)
{
	.reg .pred 	%p<2>;
	.reg .b32 	%r<6>;
	.reg .b32 	%f<44>;
	.reg .b64 	%rd<40>;
	.reg .b64 	%fd<13>;

	ld.param.u32 	%r2, [_Z5QRdeliPfS_S_S_S_S_S_S_S_S_S_S__param_0];
	ld.param.u64 	%rd2, [_Z5QRdeliPfS_S_S_S_S_S_S_S_S_S_S__param_2];
	ld.param.u64 	%rd4, [_Z5QRdeliPfS_S_S_S_S_S_S_S_S_S_S__param_4];
	ld.param.u64 	%rd5, [_Z5QRdeliPfS_S_S_S_S_S_S_S_S_S_S__param_5];
	ld.param.u64 	%rd6, [_Z5QRdeliPfS_S_S_S_S_S_S_S_S_S_S__param_6];
	ld.param.u64 	%rd7, [_Z5QRdeliPfS_S_S_S_S_S_S_S_S_S_S__param_7];
	ld.param.u64 	%rd8, [_Z5QRdeliPfS_S_S_S_S_S_S_S_S_S_S__param_8];
	ld.param.u64 	%rd9, [_Z5QRdeliPfS_S_S_S_S_S_S_S_S_S_S__param_9];
	ld.param.u64 	%rd10, [_Z5QRdeliPfS_S_S_S_S_S_S_S_S_S_S__param_10];
	ld.param.u64 	%rd11, [_Z5QRdeliPfS_S_S_S_S_S_S_S_S_S_S__param_11];
	ld.param.u64 	%rd12, [_Z5QRdeliPfS_S_S_S_S_S_S_S_S_S_S__param_12];
	mov.u32 	%r3, %ctaid.x;
	mov.u32 	%r4, %ntid.x;
	mov.u32 	%r5, %tid.x;
	mad.lo.s32 	%r1, %r3, %r4, %r5;
	setp.ge.s32 	%p1, %r1, %r2;
	@%p1 bra 	$L__BB1_2;
	ld.param.u64 	%rd39, [_Z5QRdeliPfS_S_S_S_S_S_S_S_S_S_S__param_3];
	ld.param.u64 	%rd38, [_Z5QRdeliPfS_S_S_S_S_S_S_S_S_S_S__param_1];
	cvta.to.global.u64 	%rd13, %rd2;
	cvta.to.global.u64 	%rd14, %rd38;
	cvta.to.global.u64 	%rd15, %rd5;
	cvta.to.global.u64 	%rd16, %rd39;
	cvta.to.global.u64 	%rd17, %rd6;
	cvta.to.global.u64 	%rd18, %rd4;
	cvta.to.global.u64 	%rd19, %rd7;
	cvta.to.global.u64 	%rd20, %rd8;
	cvta.to.global.u64 	%rd21, %rd9;
	cvta.to.global.u64 	%rd22, %rd10;
	cvta.to.global.u64 	%rd23, %rd11;
	cvta.to.global.u64 	%rd24, %rd12;
	mul.wide.s32 	%rd25, %r1, 4;
	add.s64 	%rd26, %rd13, %rd25;
	ld.global.f32 	%f1, [%rd26];
	add.s64 	%rd27, %rd14, %rd25;
	ld.global.f32 	%f2, [%rd27];
	div.rn.f32 	%f3, %f1, %f2;
	mul.f32 	%f4, %f3, 0f3F400000;
	add.s64 	%rd28, %rd15, %rd25;
	st.global.f32 	[%rd28], %f4;
	add.s64 	%rd29, %rd16, %rd25;
	ld.global.f32 	%f5, [%rd29];
	ld.global.f32 	%f6, [%rd27];
	div.rn.f32 	%f7, %f5, %f6;
	mul.f32 	%f8, %f7, 0f3F000000;
	add.s64 	%rd30, %rd17, %rd25;
	st.global.f32 	[%rd30], %f8;
	add.s64 	%rd31, %rd18, %rd25;
	ld.global.f32 	%f9, [%rd31];
	ld.global.f32 	%f10, [%rd27];
	div.rn.f32 	%f11, %f9, %f10;
	mul.f32 	%f12, %f11, 0f3E800000;
	add.s64 	%rd32, %rd19, %rd25;
	st.global.f32 	[%rd32], %f12;
	ld.global.f32 	%f13, [%rd30];
	cvt.f64.f32 	%fd1, %f13;
	div.rn.f64 	%fd2, %fd1, 0d4008000000000000;
	ld.global.f32 	%f14, [%rd28];
	mul.f32 	%f15, %f14, %f14;
	cvt.f64.f32 	%fd3, %f15;
	div.rn.f64 	%fd4, %fd3, 0dC022000000000000;
	add.f64 	%fd5, %fd2, %fd4;
	cvt.rn.f32.f64 	%f16, %fd5;
	add.s64 	%rd33, %rd20, %rd25;
	st.global.f32 	[%rd33], %f16;
	ld.global.f32 	%f17, [%rd28];
	ld.global.f32 	%f18, [%rd30];
	mul.f32 	%f19, %f17, %f18;
	cvt.f64.f32 	%fd6, %f19;
	div.rn.f64 	%fd7, %fd6, 0d4018000000000000;
	mul.f32 	%f20, %f17, %f17;
	mul.f32 	%f21, %f17, %f20;
	cvt.f64.f32 	%fd8, %f21;
	div.rn.f64 	%fd9, %fd8, 0dC03B000000000000;
	add.f64 	%fd10, %fd7, %fd9;
	ld.global.f32 	%f22, [%rd32];
	cvt.f64.f32 	%fd11, %f22;
	fma.rn.f64 	%fd12, %fd11, 0dBFE0000000000000, %fd10;
	cvt.rn.f32.f64 	%f23, %fd12;
	add.s64 	%rd34, %rd21, %rd25;
	st.global.f32 	[%rd34], %f23;
	ld.global.f32 	%f24, [%rd33];
	mul.f32 	%f25, %f24, 0f47C35000;
	mov.f32 	%f26, 0f3F000000;
	copysign.f32 	%f27, %f25, %f26;
	add.rz.f32 	%f28, %f25, %f27;
	cvt.rzi.f32.f32 	%f29, %f28;
	div.rn.f32 	%f30, %f29, 0f47C35000;
	st.global.f32 	[%rd33], %f30;
	ld.global.f32 	%f31, [%rd34];
	mul.f32 	%f32, %f31, 0f47C35000;
	copysign.f32 	%f33, %f32, %f26;
	add.rz.f32 	%f34, %f32, %f33;
	cvt.rzi.f32.f32 	%f35, %f34;
	div.rn.f32 	%f36, %f35, 0f47C35000;
	st.global.f32 	[%rd34], %f36;
	ld.global.f32 	%f37, [%rd33];
	mul.f32 	%f38, %f37, %f37;
	mul.f32 	%f39, %f37, %f38;
	add.s64 	%rd35, %rd22, %rd25;
	st.global.f32 	[%rd35], %f39;
	ld.global.f32 	%f40, [%rd34];
	mul.f32 	%f41, %f40, %f40;
	add.s64 	%rd36, %rd23, %rd25;
	st.global.f32 	[%rd36], %f41;
	ld.global.f32 	%f42, [%rd35];
	add.f32 	%f43, %f41, %f42;
	add.s64 	%rd37, %rd24, %rd25;
	st.global.f32 	[%rd37], %f43;
$L__BB1_2:
	ret;

}
	// .globl	_Z13QuarticSolveriPfS_S_S_S_S_S_S_S_S_S_S_S_S_S_
.visible .entry _Z13QuarticSolveriPfS_S_S_S_S_S_S_S_S_S_S_S_S_S_(
	.param .u32 _Z13QuarticSolveriPfS_S_S_S_S_S_S_S_S_S_S_S_S_S__param_0,
	.param .u64 .ptr .align 1 _Z13QuarticSolveriPfS_S_S_S_S_S_S_S_S_S_S_S_S_S__param_1,
	.param .u64 .ptr .align 1 _Z13QuarticSolveriPfS_S_S_S_S_S_S_S_S_S_S_S_S_S__param_2,
	.param .u64 .ptr .align 1 _Z13QuarticSolveriPfS_S_S_S_S_S_S_S_S_S_S_S_S_S__param_3,
	.param .u64 .ptr .align 1 _Z13QuarticSolveriPfS_S_S_S_S_S_S_S_S_S_S_S_S_S__param_4,
	.param .u64 .ptr .align 1 _Z13QuarticSolveriPfS_S_S_S_S_S_S_S_S_S_S_S_S_S__param_5,
	.param .u64 .ptr .align 1 _Z13QuarticSolveriPfS_S_S_S_S_S_S_S_S_S_S_S_S_S__param_6,
	.param .u64 .ptr .align 1 _Z13QuarticSolveriPfS_S_S_S_S_S_S_S_S_S_S_S_S_S__param_7,
	.param .u64 .ptr .align 1 _Z13QuarticSolveriPfS_S_S_S_S_S_S_S_S_S_S_S_S_S__param_8,
	.param .u64 .ptr .align 1 _Z13QuarticSolveriPfS_S_S_S_S_S_S_S_S_S_S_S_S_S__param_9,
	.param .u64 .ptr .align 1 _Z13QuarticSolveriPfS_S_S_S_S_S_S_S_S_S_S_S_S_S__param_10,
	.param .u64 .ptr .align 1 _Z13QuarticSolveriPfS_S_S_S_S_S_S_S_S_S_S_S_S_S__param_11,
	.param .u64 .ptr .align 1 _Z13QuarticSolveriPfS_S_S_S_S_S_S_S_S_S_S_S_S_S__param_12,
	.param .u64 .ptr .align 1 _Z13QuarticSolveriPfS_S_S_S_S_S_S_S_S_S_S_S_S_S__param_13,
	.param .u64 .ptr .align 1 _Z13QuarticSolveriPfS_S_S_S_S_S_S_S_S_S_S_S_S_S__param_14,
	.param .u64 .ptr .align 1 _Z13QuarticSolveriPfS_S_S_S_S_S_S_S_S_S_S_S_S_S__param_15
)
{
	.local .align 4 .b8 	__local_depot2[28];
	.reg .b64 	%SP;
	.reg .b64 	%SPL;
	.reg .pred 	%p<38>;
	.reg .b32 	%r<127>;
	.reg .b32 	%f<220>;
	.reg .b64 	%rd<116>;
	.reg .b64 	%fd<12>;

	mov.u64 	%SPL, __local_depot2;
	ld.param.u32 	%r44, [_Z13QuarticSolveriPfS_S_S_S_S_S_S_S_S_S_S_S_S_S__param_0];
	ld.param.u64 	%rd37, [_Z13QuarticSolveriPfS_S_S_S_S_S_S_S_S_S_S_S_S_S__param_2];
	ld.param.u64 	%rd38, [_Z13QuarticSolveriPfS_S_S_S_S_S_S_S_S_S_S_S_S_S__param_3];
	ld.param.u64 	%rd39, [_Z13QuarticSolveriPfS_S_S_S_S_S_S_S_S_S_S_S_S_S__param_4];
	ld.param.u64 	%rd45, [_Z13QuarticSolveriPfS_S_S_S_S_S_S_S_S_S_S_S_S_S__param_5];
	ld.param.u64 	%rd40, [_Z13QuarticSolveriPfS_S_S_S_S_S_S_S_S_S_S_S_S_S__param_6];
	ld.param.u64 	%rd46, [_Z13QuarticSolveriPfS_S_S_S_S_S_S_S_S_S_S_S_S_S__param_7];
	ld.param.u64 	%rd41, [_Z13QuarticSolveriPfS_S_S_S_S_S_S_S_S_S_S_S_S_S__param_8];
	ld.param.u64 	%rd42, [_Z13QuarticSolveriPfS_S_S_S_S_S_S_S_S_S_S_S_S_S__param_9];
	ld.param.u64 	%rd43, [_Z13QuarticSolveriPfS_S_S_S_S_S_S_S_S_S_S_S_S_S__param_10];
	ld.param.u64 	%rd47, [_Z13QuarticSolveriPfS_S_S_S_S_S_S_S_S_S_S_S_S_S__param_11];
	ld.param.u64 	%rd48, [_Z13QuarticSolveriPfS_S_S_S_S_S_S_S_S_S_S_S_S_S__param_12];
	ld.param.u64 	%rd49, [_Z13QuarticSolveriPfS_S_S_S_S_S_S_S_S_S_S_S_S_S__param_13];
	ld.param.u64 	%rd44, [_Z13QuarticSolveriPfS_S_S_S_S_S_S_S_S_S_S_S_S_S__param_14];
	ld.param.u64 	%rd50, [_Z13QuarticSolveriPfS_S_S_S_S_S_S_S_S_S_S_S_S_S__param_15];
	cvta.to.global.u64 	%rd1, %rd50;
	cvta.to.global.u64 	%rd2, %rd49;
	cvta.to.global.u64 	%rd3, %rd48;
	cvta.to.global.u64 	%rd4, %rd47;
	cvta.to.global.u64 	%rd5, %rd45;
	cvta.to.global.u64 	%rd6, %rd46;
	add.u64 	%rd7, %SPL, 0;
	mov.u32 	%r45, %ctaid.x;
	mov.u32 	%r46, %ntid.x;
	mov.u32 	%r47, %tid.x;
	mad.lo.s32 	%r1, %r45, %r46, %r47;
	setp.ge.s32 	%p1, %r1, %r44;
	@%p1 bra 	$L__BB2_34;
	cvta.to.global.u64 	%rd52, %rd41;
	mul.wide.s32 	%rd53, %r1, 4;
	add.s64 	%rd54, %rd52, %rd53;
	ld.global.f32 	%f1, [%rd54];
	cvt.f64.f32 	%fd1, %f1;
	setp.gtu.f64 	%p2, %fd1, 0d3EE4F8B588E368F1;
	@%p2 bra 	$L__BB2_33;
	mul.wide.s32 	%rd55, %r1, 4;
	add.s64 	%rd56, %rd6, %rd55;
	ld.global.f32 	%f39, [%rd56];
	cvta.to.global.u64 	%rd57, %rd40;
	add.s64 	%rd58, %rd57, %rd55;
	ld.global.f32 	%f40, [%rd58];
	mul.f32 	%f41, %f40, %f40;
	neg.f32 	%f42, %f40;
	mul.f32 	%f43, %f41, %f42;
	sqrt.rn.f32 	%f44, %f43;
	div.rn.f32 	%f45, %f39, %f44;
	abs.f32 	%f46, %f45;
	fma.rn.f32 	%f47, %f46, 0fBF000000, 0f3F000000;
	rsqrt.approx.ftz.f32 	%f48, %f47;
	mul.f32 	%f49, %f48, %f47;
	mul.f32 	%f50, %f48, 0fBF000000;
	fma.rn.f32 	%f51, %f49, %f50, 0f3F000000;
	fma.rn.f32 	%f52, %f49, %f51, %f49;
	setp.eq.f32 	%p3, %f46, 0f3F800000;
	selp.f32 	%f53, 0f00000000, %f52, %p3;
	setp.gt.f32 	%p4, %f46, 0f3F0F5C29;
	selp.f32 	%f54, %f53, %f46, %p4;
	copysign.f32 	%f55, %f45, %f54;
	mul.f32 	%f56, %f55, %f55;
	fma.rn.f32 	%f57, %f56, 0f3D10ECEF, 0f3C8B1ABB;
	fma.rn.f32 	%f58, %f57, %f56, 0f3CFC028C;
	fma.rn.f32 	%f59, %f58, %f56, 0f3D372139;
	fma.rn.f32 	%f60, %f59, %f56, 0f3D9993DB;
	fma.rn.f32 	%f61, %f60, %f56, 0f3E2AAAC6;
	mul.f32 	%f62, %f56, %f61;
	fma.rn.f32 	%f63, %f62, %f55, %f55;
	neg.f32 	%f64, %f63;
	selp.f32 	%f65, %f63, %f64, %p4;
	fma.rn.f32 	%f66, 0f3F6EE581, 0f3FD774EB, %f65;
	setp.gt.f32 	%p5, %f45, 0f3F0F5C29;
	selp.f32 	%f67, %f63, %f66, %p5;
	add.f32 	%f68, %f67, %f67;
	selp.f32 	%f69, %f68, %f67, %p4;
	cvta.to.global.u64 	%rd59, %rd42;
	add.s64 	%rd8, %rd59, %rd55;
	st.global.f32 	[%rd8], %f69;
	ld.global.f32 	%f70, [%rd58];
	neg.f32 	%f71, %f70;
	sqrt.rn.f32 	%f72, %f71;
	add.f32 	%f2, %f72, %f72;
	cvta.to.global.u64 	%rd60, %rd43;
	add.s64 	%rd9, %rd60, %rd55;
	st.global.f32 	[%rd9], %f2;
	ld.global.f32 	%f73, [%rd8];
	div.rn.f32 	%f3, %f73, 0f40400000;
	mul.f32 	%f74, %f3, 0f3F22F983;
	cvt.rni.s32.f32 	%r118, %f74;
	cvt.rn.f32.s32 	%f75, %r118;
	fma.rn.f32 	%f76, %f75, 0fBFC90FDA, %f3;
	fma.rn.f32 	%f77, %f75, 0fB3A22168, %f76;
	fma.rn.f32 	%f211, %f75, 0fA7C234C5, %f77;
	abs.f32 	%f5, %f3;
	setp.ltu.f32 	%p6, %f5, 0f47CE4780;
	@%p6 bra 	$L__BB2_10;
	setp.neu.f32 	%p7, %f5, 0f7F800000;
	@%p7 bra 	$L__BB2_5;
	mov.f32 	%f80, 0f00000000;
	mul.rn.f32 	%f211, %f3, %f80;
	mov.b32 	%r118, 0;
	bra.uni 	$L__BB2_10;
$L__BB2_5:
	mov.b32 	%r3, %f3;
	shl.b32 	%r49, %r3, 8;
	or.b32  	%r4, %r49, -2147483648;
	mov.b64 	%rd109, 0;
	mov.b32 	%r115, 0;
	mov.u64 	%rd107, __cudart_i2opi_f;
	mov.u64 	%rd108, %rd7;
$L__BB2_6:
	.pragma "nounroll";
	ld.global.nc.u32 	%r50, [%rd107];
	mad.wide.u32 	%rd63, %r50, %r4, %rd109;
	shr.u64 	%rd109, %rd63, 32;
	st.local.u32 	[%rd108], %rd63;
	add.s32 	%r115, %r115, 1;
	add.s64 	%rd108, %rd108, 4;
	add.s64 	%rd107, %rd107, 4;
	setp.ne.s32 	%p8, %r115, 6;
	@%p8 bra 	$L__BB2_6;
	shr.u32 	%r51, %r3, 23;
	st.local.u32 	[%rd7+24], %rd109;
	and.b32  	%r7, %r51, 31;
	and.b32  	%r52, %r51, 224;
	add.s32 	%r53, %r52, -128;
	shr.u32 	%r54, %r53, 5;
	mul.wide.u32 	%rd64, %r54, 4;
	sub.s64 	%rd16, %rd7, %rd64;
	ld.local.u32 	%r116, [%rd16+24];
	ld.local.u32 	%r117, [%rd16+20];
	setp.eq.s32 	%p9, %r7, 0;
	@%p9 bra 	$L__BB2_9;
	shf.l.wrap.b32 	%r116, %r117, %r116, %r7;
	ld.local.u32 	%r55, [%rd16+16];
	shf.l.wrap.b32 	%r117, %r55, %r117, %r7;
$L__BB2_9:
	shr.u32 	%r56, %r116, 30;
	shf.l.wrap.b32 	%r57, %r117, %r116, 2;
	shl.b32 	%r58, %r117, 2;
	shr.u32 	%r59, %r57, 31;
	add.s32 	%r60, %r59, %r56;
	neg.s32 	%r61, %r60;
	setp.lt.s32 	%p10, %r3, 0;
	selp.b32 	%r118, %r61, %r60, %p10;
	xor.b32  	%r62, %r57, %r3;
	shr.s32 	%r63, %r57, 31;
	xor.b32  	%r64, %r63, %r57;
	xor.b32  	%r65, %r63, %r58;
	cvt.u64.u32 	%rd65, %r64;
	shl.b64 	%rd66, %rd65, 32;
	cvt.u64.u32 	%rd67, %r65;
	or.b64  	%rd68, %rd66, %rd67;
	cvt.rn.f64.s64 	%fd2, %rd68;
	mul.f64 	%fd3, %fd2, 0d3BF921FB54442D19;
	cvt.rn.f32.f64 	%f78, %fd3;
	neg.f32 	%f79, %f78;
	setp.lt.s32 	%p11, %r62, 0;
	selp.f32 	%f211, %f79, %f78, %p11;
$L__BB2_10:
	add.s32 	%r67, %r118, 1;
	mul.rn.f32 	%f81, %f211, %f211;
	and.b32  	%r68, %r118, 1;
	setp.eq.b32 	%p12, %r68, 1;
	selp.f32 	%f82, %f211, 0f3F800000, %p12;
	fma.rn.f32 	%f83, %f81, %f82, 0f00000000;
	fma.rn.f32 	%f84, %f81, 0f37CBAC00, 0fBAB607ED;
	selp.f32 	%f85, 0fB94D4153, %f84, %p12;
	selp.f32 	%f86, 0f3C0885E4, 0f3D2AAABB, %p12;
	fma.rn.f32 	%f87, %f85, %f81, %f86;
	selp.f32 	%f88, 0fBE2AAAA8, 0fBEFFFFFF, %p12;
	fma.rn.f32 	%f89, %f87, %f81, %f88;
	fma.rn.f32 	%f90, %f89, %f83, %f82;
	and.b32  	%r69, %r67, 2;
	setp.eq.s32 	%p13, %r69, 0;
	mov.f32 	%f91, 0f00000000;
	sub.f32 	%f92, %f91, %f90;
	selp.f32 	%f93, %f90, %f92, %p13;
	mul.f32 	%f94, %f2, %f93;
	mul.wide.s32 	%rd69, %r1, 4;
	add.s64 	%rd17, %rd5, %rd69;
	ld.global.f32 	%f95, [%rd17];
	div.rn.f32 	%f96, %f95, 0f40400000;
	sub.f32 	%f97, %f94, %f96;
	add.s64 	%rd18, %rd4, %rd69;
	st.global.f32 	[%rd18], %f97;
	ld.global.f32 	%f9, [%rd9];
	ld.global.f32 	%f98, [%rd8];
	cvt.f64.f32 	%fd4, %f98;
	add.f64 	%fd5, %fd4, 0d401921FB5A7ED197;
	cvt.rn.f32.f64 	%f99, %fd5;
	div.rn.f32 	%f10, %f99, 0f40400000;
	mul.f32 	%f100, %f10, 0f3F22F983;
	cvt.rni.s32.f32 	%r122, %f100;
	cvt.rn.f32.s32 	%f101, %r122;
	fma.rn.f32 	%f102, %f101, 0fBFC90FDA, %f10;
	fma.rn.f32 	%f103, %f101, 0fB3A22168, %f102;
	fma.rn.f32 	%f212, %f101, 0fA7C234C5, %f103;
	abs.f32 	%f12, %f10;
	setp.ltu.f32 	%p14, %f12, 0f47CE4780;
	@%p14 bra 	$L__BB2_18;
	setp.neu.f32 	%p15, %f12, 0f7F800000;
	@%p15 bra 	$L__BB2_13;
	mov.f32 	%f106, 0f00000000;
	mul.rn.f32 	%f212, %f10, %f106;
	mov.b32 	%r122, 0;
	bra.uni 	$L__BB2_18;
$L__BB2_13:
	mov.b32 	%r17, %f10;
	shl.b32 	%r71, %r17, 8;
	or.b32  	%r18, %r71, -2147483648;
	mov.b64 	%rd112, 0;
	mov.b32 	%r119, 0;
	mov.u64 	%rd110, __cudart_i2opi_f;
	mov.u64 	%rd111, %rd7;
$L__BB2_14:
	.pragma "nounroll";
	ld.global.nc.u32 	%r72, [%rd110];
	mad.wide.u32 	%rd72, %r72, %r18, %rd112;
	shr.u64 	%rd112, %rd72, 32;
	st.local.u32 	[%rd111], %rd72;
	add.s32 	%r119, %r119, 1;
	add.s64 	%rd111, %rd111, 4;
	add.s64 	%rd110, %rd110, 4;
	setp.ne.s32 	%p16, %r119, 6;
	@%p16 bra 	$L__BB2_14;
	shr.u32 	%r73, %r17, 23;
	st.local.u32 	[%rd7+24], %rd112;
	and.b32  	%r21, %r73, 31;
	and.b32  	%r74, %r73, 224;
	add.s32 	%r75, %r74, -128;
	shr.u32 	%r76, %r75, 5;
	mul.wide.u32 	%rd73, %r76, 4;
	sub.s64 	%rd25, %rd7, %rd73;
	ld.local.u32 	%r120, [%rd25+24];
	ld.local.u32 	%r121, [%rd25+20];
	setp.eq.s32 	%p17, %r21, 0;
	@%p17 bra 	$L__BB2_17;
	shf.l.wrap.b32 	%r120, %r121, %r120, %r21;
	ld.local.u32 	%r77, [%rd25+16];
	shf.l.wrap.b32 	%r121, %r77, %r121, %r21;
$L__BB2_17:
	shr.u32 	%r78, %r120, 30;
	shf.l.wrap.b32 	%r79, %r121, %r120, 2;
	shl.b32 	%r80, %r121, 2;
	shr.u32 	%r81, %r79, 31;
	add.s32 	%r82, %r81, %r78;
	neg.s32 	%r83, %r82;
	setp.lt.s32 	%p18, %r17, 0;
	selp.b32 	%r122, %r83, %r82, %p18;
	xor.b32  	%r84, %r79, %r17;
	shr.s32 	%r85, %r79, 31;
	xor.b32  	%r86, %r85, %r79;
	xor.b32  	%r87, %r85, %r80;
	cvt.u64.u32 	%rd74, %r86;
	shl.b64 	%rd75, %rd74, 32;
	cvt.u64.u32 	%rd76, %r87;
	or.b64  	%rd77, %rd75, %rd76;
	cvt.rn.f64.s64 	%fd6, %rd77;
	mul.f64 	%fd7, %fd6, 0d3BF921FB54442D19;
	cvt.rn.f32.f64 	%f104, %fd7;
	neg.f32 	%f105, %f104;
	setp.lt.s32 	%p19, %r84, 0;
	selp.f32 	%f212, %f105, %f104, %p19;
$L__BB2_18:
	add.s32 	%r89, %r122, 1;
	mul.rn.f32 	%f107, %f212, %f212;
	and.b32  	%r90, %r122, 1;
	setp.eq.b32 	%p20, %r90, 1;
	selp.f32 	%f108, %f212, 0f3F800000, %p20;
	fma.rn.f32 	%f109, %f107, %f108, 0f00000000;
	fma.rn.f32 	%f110, %f107, 0f37CBAC00, 0fBAB607ED;
	selp.f32 	%f111, 0fB94D4153, %f110, %p20;
	selp.f32 	%f112, 0f3C0885E4, 0f3D2AAABB, %p20;
	fma.rn.f32 	%f113, %f111, %f107, %f112;
	selp.f32 	%f114, 0fBE2AAAA8, 0fBEFFFFFF, %p20;
	fma.rn.f32 	%f115, %f113, %f107, %f114;
	fma.rn.f32 	%f116, %f115, %f109, %f108;
	and.b32  	%r91, %r89, 2;
	setp.eq.s32 	%p21, %r91, 0;
	mov.f32 	%f117, 0f00000000;
	sub.f32 	%f118, %f117, %f116;
	selp.f32 	%f119, %f116, %f118, %p21;
	mul.f32 	%f120, %f9, %f119;
	ld.global.f32 	%f121, [%rd17];
	div.rn.f32 	%f122, %f121, 0f40400000;
	sub.f32 	%f123, %f120, %f122;
	mul.wide.s32 	%rd78, %r1, 4;
	add.s64 	%rd26, %rd3, %rd78;
	st.global.f32 	[%rd26], %f123;
	ld.global.f32 	%f16, [%rd9];
	ld.global.f32 	%f124, [%rd8];
	cvt.f64.f32 	%fd8, %f124;
	add.f64 	%fd9, %fd8, 0d402921FB5A7ED197;
	cvt.rn.f32.f64 	%f125, %fd9;
	div.rn.f32 	%f17, %f125, 0f40400000;
	mul.f32 	%f126, %f17, 0f3F22F983;
	cvt.rni.s32.f32 	%r126, %f126;
	cvt.rn.f32.s32 	%f127, %r126;
	fma.rn.f32 	%f128, %f127, 0fBFC90FDA, %f17;
	fma.rn.f32 	%f129, %f127, 0fB3A22168, %f128;
	fma.rn.f32 	%f213, %f127, 0fA7C234C5, %f129;
	abs.f32 	%f19, %f17;
	setp.ltu.f32 	%p22, %f19, 0f47CE4780;
	@%p22 bra 	$L__BB2_26;
	setp.neu.f32 	%p23, %f19, 0f7F800000;
	@%p23 bra 	$L__BB2_21;
	mov.f32 	%f132, 0f00000000;
	mul.rn.f32 	%f213, %f17, %f132;
	mov.b32 	%r126, 0;
	bra.uni 	$L__BB2_26;
$L__BB2_21:
	mov.b32 	%r31, %f17;
	shl.b32 	%r93, %r31, 8;
	or.b32  	%r32, %r93, -2147483648;
	mov.b64 	%rd115, 0;
	mov.b32 	%r123, 0;
	mov.u64 	%rd113, __cudart_i2opi_f;
	mov.u64 	%rd114, %rd7;
$L__BB2_22:
	.pragma "nounroll";
	ld.global.nc.u32 	%r94, [%rd113];
	mad.wide.u32 	%rd81, %r94, %r32, %rd115;
	shr.u64 	%rd115, %rd81, 32;
	st.local.u32 	[%rd114], %rd81;
	add.s32 	%r123, %r123, 1;
	add.s64 	%rd114, %rd114, 4;
	add.s64 	%rd113, %rd113, 4;
	setp.ne.s32 	%p24, %r123, 6;
	@%p24 bra 	$L__BB2_22;
	shr.u32 	%r95, %r31, 23;
	st.local.u32 	[%rd7+24], %rd115;
	and.b32  	%r35, %r95, 31;
	and.b32  	%r96, %r95, 224;
	add.s32 	%r97, %r96, -128;
	shr.u32 	%r98, %r97, 5;
	mul.wide.u32 	%rd82, %r98, 4;
	sub.s64 	%rd33, %rd7, %rd82;
	ld.local.u32 	%r124, [%rd33+24];
	ld.local.u32 	%r125, [%rd33+20];
	setp.eq.s32 	%p25, %r35, 0;
	@%p25 bra 	$L__BB2_25;
	shf.l.wrap.b32 	%r124, %r125, %r124, %r35;
	ld.local.u32 	%r99, [%rd33+16];
	shf.l.wrap.b32 	%r125, %r99, %r125, %r35;
$L__BB2_25:
	shr.u32 	%r100, %r124, 30;
	shf.l.wrap.b32 	%r101, %r125, %r124, 2;
	shl.b32 	%r102, %r125, 2;
	shr.u32 	%r103, %r101, 31;
	add.s32 	%r104, %r103, %r100;
	neg.s32 	%r105, %r104;
	setp.lt.s32 	%p26, %r31, 0;
	selp.b32 	%r126, %r105, %r104, %p26;
	xor.b32  	%r106, %r101, %r31;
	shr.s32 	%r107, %r101, 31;
	xor.b32  	%r108, %r107, %r101;
	xor.b32  	%r109, %r107, %r102;
	cvt.u64.u32 	%rd83, %r108;
	shl.b64 	%rd84, %rd83, 32;
	cvt.u64.u32 	%rd85, %r109;
	or.b64  	%rd86, %rd84, %rd85;
	cvt.rn.f64.s64 	%fd10, %rd86;
	mul.f64 	%fd11, %fd10, 0d3BF921FB54442D19;
	cvt.rn.f32.f64 	%f130, %fd11;
	neg.f32 	%f131, %f130;
	setp.lt.s32 	%p27, %r106, 0;
	selp.f32 	%f213, %f131, %f130, %p27;
$L__BB2_26:
	add.s32 	%r111, %r126, 1;
	mul.rn.f32 	%f133, %f213, %f213;
	and.b32  	%r112, %r126, 1;
	setp.eq.b32 	%p28, %r112, 1;
	selp.f32 	%f134, %f213, 0f3F800000, %p28;
	fma.rn.f32 	%f135, %f133, %f134, 0f00000000;
	fma.rn.f32 	%f136, %f133, 0f37CBAC00, 0fBAB607ED;
	selp.f32 	%f137, 0fB94D4153, %f136, %p28;
	selp.f32 	%f138, 0f3C0885E4, 0f3D2AAABB, %p28;
	fma.rn.f32 	%f139, %f137, %f133, %f138;
	selp.f32 	%f140, 0fBE2AAAA8, 0fBEFFFFFF, %p28;
	fma.rn.f32 	%f141, %f139, %f133, %f140;
	fma.rn.f32 	%f142, %f141, %f135, %f134;
	and.b32  	%r113, %r111, 2;
	setp.eq.s32 	%p29, %r113, 0;
	mov.f32 	%f143, 0f00000000;
	sub.f32 	%f144, %f143, %f142;
	selp.f32 	%f145, %f142, %f144, %p29;
	ld.global.f32 	%f146, [%rd17];
	div.rn.f32 	%f147, %f146, 0fC0400000;
	fma.rn.f32 	%f216, %f16, %f145, %f147;
	mul.wide.s32 	%rd87, %r1, 4;
	add.s64 	%rd34, %rd2, %rd87;
	st.global.f32 	[%rd34], %f216;
	ld.global.f32 	%f24, [%rd18];
	ld.global.f32 	%f217, [%rd26];
	setp.geu.f32 	%p30, %f24, %f217;
	cvta.to.global.u64 	%rd88, %rd44;
	add.s64 	%rd35, %rd88, %rd87;
	@%p30 bra 	$L__BB2_28;
	st.global.f32 	[%rd35], %f24;
	ld.global.f32 	%f148, [%rd26];
	st.global.f32 	[%rd18], %f148;
	ld.global.f32 	%f217, [%rd35];
	st.global.f32 	[%rd26], %f217;
	ld.global.f32 	%f216, [%rd34];
$L__BB2_28:
	setp.geu.f32 	%p31, %f217, %f216;
	@%p31 bra 	$L__BB2_30;
	st.global.f32 	[%rd35], %f217;
	ld.global.f32 	%f149, [%rd34];
	st.global.f32 	[%rd26], %f149;
	ld.global.f32 	%f216, [%rd35];
	st.global.f32 	[%rd34], %f216;
	ld.global.f32 	%f217, [%rd26];
$L__BB2_30:
	ld.global.f32 	%f219, [%rd18];
	setp.geu.f32 	%p32, %f219, %f217;
	@%p32 bra 	$L__BB2_32;
	st.global.f32 	[%rd35], %f219;
	ld.global.f32 	%f150, [%rd26];
	st.global.f32 	[%rd18], %f150;
	ld.global.f32 	%f151, [%rd35];
	st.global.f32 	[%rd26], %f151;
	ld.global.f32 	%f219, [%rd18];
	ld.global.f32 	%f216, [%rd34];
$L__BB2_32:
	ld.param.u64 	%rd106, [_Z13QuarticSolveriPfS_S_S_S_S_S_S_S_S_S_S_S_S_S__param_1];
	cvta.to.global.u64 	%rd89, %rd106;
	add.s64 	%rd91, %rd89, %rd87;
	ld.global.f32 	%f152, [%rd91];
	mul.f32 	%f153, %f219, %f219;
	mul.f32 	%f154, %f219, %f153;
	mul.f32 	%f155, %f219, %f154;
	mul.f32 	%f156, %f216, %f216;
	mul.f32 	%f157, %f216, %f156;
	mul.f32 	%f158, %f216, %f157;
	sub.f32 	%f159, %f155, %f158;
	mul.f32 	%f160, %f152, %f159;
	cvta.to.global.u64 	%rd92, %rd37;
	add.s64 	%rd93, %rd92, %rd87;
	ld.global.f32 	%f161, [%rd93];
	sub.f32 	%f162, %f154, %f157;
	mul.f32 	%f163, %f161, %f162;
	div.rn.f32 	%f164, %f163, 0f40400000;
	fma.rn.f32 	%f165, %f160, 0f3E800000, %f164;
	cvta.to.global.u64 	%rd94, %rd38;
	add.s64 	%rd95, %rd94, %rd87;
	ld.global.f32 	%f166, [%rd95];
	sub.f32 	%f167, %f153, %f156;
	mul.f32 	%f168, %f166, %f167;
	fma.rn.f32 	%f169, %f168, 0f3F000000, %f165;
	cvta.to.global.u64 	%rd96, %rd39;
	add.s64 	%rd97, %rd96, %rd87;
	ld.global.f32 	%f170, [%rd97];
	sub.f32 	%f171, %f219, %f216;
	fma.rn.f32 	%f172, %f170, %f171, %f169;
	setp.gtu.f32 	%p33, %f172, 0f00000000;
	selp.f32 	%f173, %f216, %f219, %p33;
	add.s64 	%rd98, %rd1, %rd87;
	st.global.f32 	[%rd98], %f173;
	bra.uni 	$L__BB2_34;
$L__BB2_33:
	add.s64 	%rd100, %rd6, %rd53;
	ld.global.f32 	%f174, [%rd100];
	sqrt.rn.f32 	%f175, %f1;
	add.f32 	%f176, %f174, %f175;
	abs.f32 	%f177, %f176;
	lg2.approx.f32 	%f178, %f177;
	mul.f32 	%f179, %f178, 0fBF2AAAAB;
	ex2.approx.ftz.f32 	%f180, %f179;
	mul.f32 	%f181, %f177, %f180;
	neg.f32 	%f182, %f181;
	mul.f32 	%f183, %f180, %f182;
	fma.rn.f32 	%f184, %f181, %f183, 0f3F800000;
	mul.f32 	%f185, %f184, 0f3EAAAAAB;
	fma.rn.f32 	%f186, %f181, %f185, %f181;
	setp.lt.f32 	%p34, %f176, 0f00000000;
	neg.f32 	%f187, %f186;
	selp.f32 	%f188, %f187, %f186, %p34;
	add.f32 	%f189, %f176, %f176;
	setp.eq.f32 	%p35, %f189, %f176;
	selp.f32 	%f190, %f189, %f188, %p35;
	sub.f32 	%f191, %f174, %f175;
	abs.f32 	%f192, %f191;
	lg2.approx.f32 	%f193, %f192;
	mul.f32 	%f194, %f193, 0fBF2AAAAB;
	ex2.approx.ftz.f32 	%f195, %f194;
	mul.f32 	%f196, %f192, %f195;
	neg.f32 	%f197, %f196;
	mul.f32 	%f198, %f195, %f197;
	fma.rn.f32 	%f199, %f196, %f198, 0f3F800000;
	mul.f32 	%f200, %f199, 0f3EAAAAAB;
	fma.rn.f32 	%f201, %f196, %f200, %f196;
	setp.lt.f32 	%p36, %f191, 0f00000000;
	neg.f32 	%f202, %f201;
	selp.f32 	%f203, %f202, %f201, %p36;
	add.f32 	%f204, %f191, %f191;
	setp.eq.f32 	%p37, %f204, %f191;
	selp.f32 	%f205, %f204, %f203, %p37;
	add.f32 	%f206, %f190, %f205;
	add.s64 	%rd101, %rd5, %rd53;
	ld.global.f32 	%f207, [%rd101];
	div.rn.f32 	%f208, %f207, 0fC0400000;
	add.f32 	%f209, %f206, %f208;
	add.s64 	%rd102, %rd4, %rd53;
	st.global.f32 	[%rd102], %f209;
	add.s64 	%rd103, %rd3, %rd53;
	mov.b32 	%r114, 0;
	st.global.u32 	[%rd103], %r114;
	add.s64 	%rd104, %rd2, %rd53;
	st.global.u32 	[%rd104], %r114;
	ld.global.f32 	%f210, [%rd102];
	add.s64 	%rd105, %rd1, %rd53;
	st.global.f32 	[%rd105], %f210;
$L__BB2_34:
	ret;

}
	// .globl	_Z18QuarticSolver_fulliPfS_S_S_S_S_S_S_S_S_S_S_S_S_S_S_S_
.visible .entry _Z18QuarticSolver_fulliPfS_S_S_S_S_S_S_S_S_S_S_S_S_S_S_S_(
	.param .u32 _Z18QuarticSolver_fulliPfS_S_S_S_S_S_S_S_S_S_S_S_S_S_S_S__param_0,
	.param .u64 .ptr .align 1 _Z18QuarticSolver_fulliPfS_S_S_S_S_S_S_S_S_S_S_S_S_S_S_S__param_1,
	.param .u64 .ptr .align 1 _Z18QuarticSolver_fulliPfS_S_S_S_S_S_S_S_S_S_S_S_S_S_S_S__param_2,
	.param .u64 .ptr .align 1 _Z18QuarticSolver_fulliPfS_S_S_S_S_S_S_S_S_S_S_S_S_S_S_S__param_3,
	.param .u64 .ptr .align 1 _Z18QuarticSolver_fulliPfS_S_S_S_S_S_S_S_S_S_S_S_S_S_S_S__param_4,
	.param .u64 .ptr .align 1 _Z18QuarticSolver_fulliPfS_S_S_S_S_S_S_S_S_S_S_S_S_S_S_S__param_5,
	.param .u64 .ptr .align 1 _Z18QuarticSolver_fulliPfS_S_S_S_S_S_S_S_S_S_S_S_S_S_S_S__param_6,
	.param .u64 .ptr .align 1 _Z18QuarticSolver_fulliPfS_S_S_S_S_S_S_S_S_S_S_S_S_S_S_S__param_7,
	.param .u64 .ptr .align 1 _Z18QuarticSolver_fulliPfS_S_S_S_S_S_S_S_S_S_S_S_S_S_S_S__param_8,
	.param .u64 .ptr .align 1 _Z18QuarticSolver_fulliPfS_S_S_S_S_S_S_S_S_S_S_S_S_S_S_S__param_9,
	.param .u64 .ptr .align 1 _Z18QuarticSolver_fulliPfS_S_S_S_S_S_S_S_S_S_S_S_S_S_S_S__param_10,
	.param .u64 .ptr .align 1 _Z18QuarticSolver_fulliPfS_S_S_S_S_S_S_S_S_S_S_S_S_S_S_S__param_11,
	.param .u64 .ptr .align 1 _Z18QuarticSolver_fulliPfS_S_S_S_S_S_S_S_S_S_S_S_S_S_S_S__param_12,
	.param .u64 .ptr .align 1 _Z18QuarticSolver_fulliPfS_S_S_S_S_S_S_S_S_S_S_S_S_S_S_S__param_13,
	.param .u64 .ptr .align 1 _Z18QuarticSolver_fulliPfS_S_S_S_S_S_S_S_S_S_S_S_S_S_S_S__param_14,
	.param .u64 .ptr .align 1 _Z18QuarticSolver_fulliPfS_S_S_S_S_S_S_S_S_S_S_S_S_S_S_S__param_15,
	.param .u64 .ptr .align 1 _Z18QuarticSolver_fulliPfS_S_S_S_S_S_S_S_S_S_S_S_S_S_S_S__param_16,
	.param .u64 .ptr .align 1 _Z18QuarticSolver_fulliPfS_S_S_S_S_S_S_S_S_S_S_S_S_S_S_S__param_17
)
{
	.local .align 4 .b8 	__local_depot3[28];
	.reg .b64 	%SP;
	.reg .b64 	%SPL;
	.reg .pred 	%p<39>;
	.reg .b32 	%r<127>;
	.reg .b32 	%f<249>;
	.reg .b64 	%rd<115>;
	.reg .b64 	%fd<23>;

	mov.u64 	%SPL, __local_depot3;
	ld.param.u32 	%r44, [_Z18QuarticSolver_fulliPfS_S_S_S_S_S_S_S_S_S_S_S_S_S_S_S__param_0];
	ld.param.u64 	%rd39, [_Z18QuarticSolver_fulliPfS_S_S_S_S_S_S_S_S_S_S_S_S_S_S_S__param_2];
	ld.param.u64 	%rd41, [_Z18QuarticSolver_fulliPfS_S_S_S_S_S_S_S_S_S_S_S_S_S_S_S__param_4];
	ld.param.u64 	%rd42, [_Z18QuarticSolver_fulliPfS_S_S_S_S_S_S_S_S_S_S_S_S_S_S_S__param_5];
	ld.param.u64 	%rd43, [_Z18QuarticSolver_fulliPfS_S_S_S_S_S_S_S_S_S_S_S_S_S_S_S__param_6];
	ld.param.u64 	%rd45, [_Z18QuarticSolver_fulliPfS_S_S_S_S_S_S_S_S_S_S_S_S_S_S_S__param_8];
	ld.param.u64 	%rd46, [_Z18QuarticSolver_fulliPfS_S_S_S_S_S_S_S_S_S_S_S_S_S_S_S__param_9];
	ld.param.u64 	%rd47, [_Z18QuarticSolver_fulliPfS_S_S_S_S_S_S_S_S_S_S_S_S_S_S_S__param_10];
	ld.param.u64 	%rd48, [_Z18QuarticSolver_fulliPfS_S_S_S_S_S_S_S_S_S_S_S_S_S_S_S__param_11];
	ld.param.u64 	%rd49, [_Z18QuarticSolver_fulliPfS_S_S_S_S_S_S_S_S_S_S_S_S_S_S_S__param_12];
	ld.param.u64 	%rd50, [_Z18QuarticSolver_fulliPfS_S_S_S_S_S_S_S_S_S_S_S_S_S_S_S__param_13];
	ld.param.u64 	%rd51, [_Z18QuarticSolver_fulliPfS_S_S_S_S_S_S_S_S_S_S_S_S_S_S_S__param_14];
	ld.param.u64 	%rd53, [_Z18QuarticSolver_fulliPfS_S_S_S_S_S_S_S_S_S_S_S_S_S_S_S__param_16];
	ld.param.u64 	%rd54, [_Z18QuarticSolver_fulliPfS_S_S_S_S_S_S_S_S_S_S_S_S_S_S_S__param_17];
	add.u64 	%rd1, %SPL, 0;
	mov.u32 	%r45, %ctaid.x;
	mov.u32 	%r46, %ntid.x;
	mov.u32 	%r47, %tid.x;
	mad.lo.s32 	%r1, %r45, %r46, %r47;
	setp.ge.s32 	%p1, %r1, %r44;
	@%p1 bra 	$L__BB3_35;
	ld.param.u64 	%rd105, [_Z18QuarticSolver_fulliPfS_S_S_S_S_S_S_S_S_S_S_S_S_S_S_S__param_15];
	ld.param.u64 	%rd104, [_Z18QuarticSolver_fulliPfS_S_S_S_S_S_S_S_S_S_S_S_S_S_S_S__param_7];
	ld.param.u64 	%rd103, [_Z18QuarticSolver_fulliPfS_S_S_S_S_S_S_S_S_S_S_S_S_S_S_S__param_3];
	ld.param.u64 	%rd102, [_Z18QuarticSolver_fulliPfS_S_S_S_S_S_S_S_S_S_S_S_S_S_S_S__param_1];
	cvta.to.global.u64 	%rd56, %rd50;
	cvta.to.global.u64 	%rd57, %rd51;
	cvta.to.global.u64 	%rd58, %rd105;
	cvta.to.global.u64 	%rd59, %rd54;
	cvta.to.global.u64 	%rd60, %rd39;
	cvta.to.global.u64 	%rd61, %rd102;
	cvta.to.global.u64 	%rd62, %rd42;
	cvta.to.global.u64 	%rd63, %rd103;
	cvta.to.global.u64 	%rd64, %rd41;
	cvta.to.global.u64 	%rd65, %rd45;
	cvta.to.global.u64 	%rd66, %rd46;
	cvta.to.global.u64 	%rd67, %rd47;
	cvta.to.global.u64 	%rd68, %rd43;
	cvta.to.global.u64 	%rd69, %rd104;
	mul.wide.s32 	%rd70, %r1, 4;
	add.s64 	%rd2, %rd60, %rd70;
	ld.global.f32 	%f41, [%rd2];
	add.s64 	%rd3, %rd61, %rd70;
	ld.global.f32 	%f42, [%rd3];
	div.rn.f32 	%f43, %f41, %f42;
	mul.f32 	%f44, %f43, 0f3F400000;
	add.s64 	%rd4, %rd62, %rd70;
	st.global.f32 	[%rd4], %f44;
	add.s64 	%rd5, %rd63, %rd70;
	ld.global.f32 	%f45, [%rd5];
	ld.global.f32 	%f46, [%rd3];
	div.rn.f32 	%f47, %f45, %f46;
	mul.f32 	%f48, %f47, 0f3F000000;
	add.s64 	%rd71, %rd68, %rd70;
	st.global.f32 	[%rd71], %f48;
	add.s64 	%rd6, %rd64, %rd70;
	ld.global.f32 	%f49, [%rd6];
	ld.global.f32 	%f50, [%rd3];
	div.rn.f32 	%f51, %f49, %f50;
	mul.f32 	%f52, %f51, 0f3E800000;
	add.s64 	%rd72, %rd69, %rd70;
	st.global.f32 	[%rd72], %f52;
	ld.global.f32 	%f53, [%rd71];
	cvt.f64.f32 	%fd1, %f53;
	div.rn.f64 	%fd2, %fd1, 0d4008000000000000;
	ld.global.f32 	%f54, [%rd4];
	mul.f32 	%f55, %f54, %f54;
	cvt.f64.f32 	%fd3, %f55;
	div.rn.f64 	%fd4, %fd3, 0dC022000000000000;
	add.f64 	%fd5, %fd2, %fd4;
	cvt.rn.f32.f64 	%f56, %fd5;
	add.s64 	%rd7, %rd65, %rd70;
	st.global.f32 	[%rd7], %f56;
	ld.global.f32 	%f57, [%rd4];
	ld.global.f32 	%f58, [%rd71];
	mul.f32 	%f59, %f57, %f58;
	cvt.f64.f32 	%fd6, %f59;
	div.rn.f64 	%fd7, %fd6, 0d4018000000000000;
	mul.f32 	%f60, %f57, %f57;
	mul.f32 	%f61, %f57, %f60;
	cvt.f64.f32 	%fd8, %f61;
	div.rn.f64 	%fd9, %fd8, 0dC03B000000000000;
	add.f64 	%fd10, %fd7, %fd9;
	ld.global.f32 	%f62, [%rd72];
	cvt.f64.f32 	%fd11, %f62;
	fma.rn.f64 	%fd12, %fd11, 0dBFE0000000000000, %fd10;
	cvt.rn.f32.f64 	%f63, %fd12;
	add.s64 	%rd8, %rd66, %rd70;
	st.global.f32 	[%rd8], %f63;
	mul.f32 	%f64, %f63, %f63;
	ld.global.f32 	%f65, [%rd7];
	mul.f32 	%f66, %f65, %f65;
	fma.rn.f32 	%f248, %f65, %f66, %f64;
	add.s64 	%rd9, %rd67, %rd70;
	st.global.f32 	[%rd9], %f248;
	setp.gtu.f32 	%p2, %f248, 0f00000000;
	add.s64 	%rd10, %rd56, %rd70;
	add.s64 	%rd11, %rd57, %rd70;
	add.s64 	%rd12, %rd58, %rd70;
	add.s64 	%rd13, %rd59, %rd70;
	@%p2 bra 	$L__BB3_33;
	ld.global.f32 	%f67, [%rd8];
	ld.global.f32 	%f68, [%rd7];
	mul.f32 	%f69, %f68, %f68;
	neg.f32 	%f70, %f68;
	mul.f32 	%f71, %f69, %f70;
	sqrt.rn.f32 	%f72, %f71;
	div.rn.f32 	%f73, %f67, %f72;
	abs.f32 	%f74, %f73;
	fma.rn.f32 	%f75, %f74, 0fBF000000, 0f3F000000;
	rsqrt.approx.ftz.f32 	%f76, %f75;
	mul.f32 	%f77, %f76, %f75;
	mul.f32 	%f78, %f76, 0fBF000000;
	fma.rn.f32 	%f79, %f77, %f78, 0f3F000000;
	fma.rn.f32 	%f80, %f77, %f79, %f77;
	setp.eq.f32 	%p3, %f74, 0f3F800000;
	selp.f32 	%f81, 0f00000000, %f80, %p3;
	setp.gt.f32 	%p4, %f74, 0f3F0F5C29;
	selp.f32 	%f82, %f81, %f74, %p4;
	copysign.f32 	%f83, %f73, %f82;
	mul.f32 	%f84, %f83, %f83;
	fma.rn.f32 	%f85, %f84, 0f3D10ECEF, 0f3C8B1ABB;
	fma.rn.f32 	%f86, %f85, %f84, 0f3CFC028C;
	fma.rn.f32 	%f87, %f86, %f84, 0f3D372139;
	fma.rn.f32 	%f88, %f87, %f84, 0f3D9993DB;
	fma.rn.f32 	%f89, %f88, %f84, 0f3E2AAAC6;
	mul.f32 	%f90, %f84, %f89;
	fma.rn.f32 	%f91, %f90, %f83, %f83;
	neg.f32 	%f92, %f91;
	selp.f32 	%f93, %f91, %f92, %p4;
	fma.rn.f32 	%f94, 0f3F6EE581, 0f3FD774EB, %f93;
	setp.gt.f32 	%p5, %f73, 0f3F0F5C29;
	selp.f32 	%f95, %f91, %f94, %p5;
	add.f32 	%f96, %f95, %f95;
	selp.f32 	%f97, %f96, %f95, %p4;
	cvta.to.global.u64 	%rd73, %rd48;
	add.s64 	%rd14, %rd73, %rd70;
	st.global.f32 	[%rd14], %f97;
	ld.global.f32 	%f98, [%rd7];
	neg.f32 	%f99, %f98;
	sqrt.rn.f32 	%f100, %f99;
	add.f32 	%f2, %f100, %f100;
	cvta.to.global.u64 	%rd75, %rd49;
	add.s64 	%rd15, %rd75, %rd70;
	st.global.f32 	[%rd15], %f2;
	ld.global.f32 	%f101, [%rd14];
	div.rn.f32 	%f3, %f101, 0f40400000;
	mul.f32 	%f102, %f3, 0f3F22F983;
	cvt.rni.s32.f32 	%r118, %f102;
	cvt.rn.f32.s32 	%f103, %r118;
	fma.rn.f32 	%f104, %f103, 0fBFC90FDA, %f3;
	fma.rn.f32 	%f105, %f103, 0fB3A22168, %f104;
	fma.rn.f32 	%f239, %f103, 0fA7C234C5, %f105;
	abs.f32 	%f5, %f3;
	setp.ltu.f32 	%p6, %f5, 0f47CE4780;
	@%p6 bra 	$L__BB3_10;
	setp.neu.f32 	%p7, %f5, 0f7F800000;
	@%p7 bra 	$L__BB3_5;
	mov.f32 	%f108, 0f00000000;
	mul.rn.f32 	%f239, %f3, %f108;
	mov.b32 	%r118, 0;
	bra.uni 	$L__BB3_10;
$L__BB3_5:
	mov.b32 	%r3, %f3;
	shl.b32 	%r49, %r3, 8;
	or.b32  	%r4, %r49, -2147483648;
	mov.b64 	%rd108, 0;
	mov.b32 	%r115, 0;
	mov.u64 	%rd106, __cudart_i2opi_f;
	mov.u64 	%rd107, %rd1;
$L__BB3_6:
	.pragma "nounroll";
	ld.global.nc.u32 	%r50, [%rd106];
	mad.wide.u32 	%rd78, %r50, %r4, %rd108;
	shr.u64 	%rd108, %rd78, 32;
	st.local.u32 	[%rd107], %rd78;
	add.s32 	%r115, %r115, 1;
	add.s64 	%rd107, %rd107, 4;
	add.s64 	%rd106, %rd106, 4;
	setp.ne.s32 	%p8, %r115, 6;
	@%p8 bra 	$L__BB3_6;
	shr.u32 	%r51, %r3, 23;
	st.local.u32 	[%rd1+24], %rd108;
	and.b32  	%r7, %r51, 31;
	and.b32  	%r52, %r51, 224;
	add.s32 	%r53, %r52, -128;
	shr.u32 	%r54, %r53, 5;
	mul.wide.u32 	%rd79, %r54, 4;
	sub.s64 	%rd22, %rd1, %rd79;
	ld.local.u32 	%r116, [%rd22+24];
	ld.local.u32 	%r117, [%rd22+20];
	setp.eq.s32 	%p9, %r7, 0;
	@%p9 bra 	$L__BB3_9;
	shf.l.wrap.b32 	%r116, %r117, %r116, %r7;
	ld.local.u32 	%r55, [%rd22+16];
	shf.l.wrap.b32 	%r117, %r55, %r117, %r7;
$L__BB3_9:
	shr.u32 	%r56, %r116, 30;
	shf.l.wrap.b32 	%r57, %r117, %r116, 2;
	shl.b32 	%r58, %r117, 2;
	shr.u32 	%r59, %r57, 31;
	add.s32 	%r60, %r59, %r56;
	neg.s32 	%r61, %r60;
	setp.lt.s32 	%p10, %r3, 0;
	selp.b32 	%r118, %r61, %r60, %p10;
	xor.b32  	%r62, %r57, %r3;
	shr.s32 	%r63, %r57, 31;
	xor.b32  	%r64, %r63, %r57;
	xor.b32  	%r65, %r63, %r58;
	cvt.u64.u32 	%rd80, %r64;
	shl.b64 	%rd81, %rd80, 32;
	cvt.u64.u32 	%rd82, %r65;
	or.b64  	%rd83, %rd81, %rd82;
	cvt.rn.f64.s64 	%fd13, %rd83;
	mul.f64 	%fd14, %fd13, 0d3BF921FB54442D19;
	cvt.rn.f32.f64 	%f106, %fd14;
	neg.f32 	%f107, %f106;
	setp.lt.s32 	%p11, %r62, 0;
	selp.f32 	%f239, %f107, %f106, %p11;
$L__BB3_10:
	add.s32 	%r67, %r118, 1;
	mul.rn.f32 	%f109, %f239, %f239;
	and.b32  	%r68, %r118, 1;
	setp.eq.b32 	%p12, %r68, 1;
	selp.f32 	%f110, %f239, 0f3F800000, %p12;
	fma.rn.f32 	%f111, %f109, %f110, 0f00000000;
	fma.rn.f32 	%f112, %f109, 0f37CBAC00, 0fBAB607ED;
	selp.f32 	%f113, 0fB94D4153, %f112, %p12;
	selp.f32 	%f114, 0f3C0885E4, 0f3D2AAABB, %p12;
	fma.rn.f32 	%f115, %f113, %f109, %f114;
	selp.f32 	%f116, 0fBE2AAAA8, 0fBEFFFFFF, %p12;
	fma.rn.f32 	%f117, %f115, %f109, %f116;
	fma.rn.f32 	%f118, %f117, %f111, %f110;
	and.b32  	%r69, %r67, 2;
	setp.eq.s32 	%p13, %r69, 0;
	mov.f32 	%f119, 0f00000000;
	sub.f32 	%f120, %f119, %f118;
	selp.f32 	%f121, %f118, %f120, %p13;
	mul.f32 	%f122, %f2, %f121;
	ld.global.f32 	%f123, [%rd4];
	div.rn.f32 	%f124, %f123, 0f40400000;
	sub.f32 	%f125, %f122, %f124;
	st.global.f32 	[%rd10], %f125;
	ld.global.f32 	%f9, [%rd15];
	ld.global.f32 	%f126, [%rd14];
	cvt.f64.f32 	%fd15, %f126;
	add.f64 	%fd16, %fd15, 0d401921FB5A7ED197;
	cvt.rn.f32.f64 	%f127, %fd16;
	div.rn.f32 	%f10, %f127, 0f40400000;
	mul.f32 	%f128, %f10, 0f3F22F983;
	cvt.rni.s32.f32 	%r122, %f128;
	cvt.rn.f32.s32 	%f129, %r122;
	fma.rn.f32 	%f130, %f129, 0fBFC90FDA, %f10;
	fma.rn.f32 	%f131, %f129, 0fB3A22168, %f130;
	fma.rn.f32 	%f240, %f129, 0fA7C234C5, %f131;
	abs.f32 	%f12, %f10;
	setp.ltu.f32 	%p14, %f12, 0f47CE4780;
	@%p14 bra 	$L__BB3_18;
	setp.neu.f32 	%p15, %f12, 0f7F800000;
	@%p15 bra 	$L__BB3_13;
	mov.f32 	%f134, 0f00000000;
	mul.rn.f32 	%f240, %f10, %f134;
	mov.b32 	%r122, 0;
	bra.uni 	$L__BB3_18;
$L__BB3_13:
	mov.b32 	%r17, %f10;
	shl.b32 	%r71, %r17, 8;
	or.b32  	%r18, %r71, -2147483648;
	mov.b64 	%rd111, 0;
	mov.b32 	%r119, 0;
	mov.u64 	%rd109, __cudart_i2opi_f;
	mov.u64 	%rd110, %rd1;
$L__BB3_14:
	.pragma "nounroll";
	ld.global.nc.u32 	%r72, [%rd109];
	mad.wide.u32 	%rd86, %r72, %r18, %rd111;
	shr.u64 	%rd111, %rd86, 32;
	st.local.u32 	[%rd110], %rd86;
	add.s32 	%r119, %r119, 1;
	add.s64 	%rd110, %rd110, 4;
	add.s64 	%rd109, %rd109, 4;
	setp.ne.s32 	%p16, %r119, 6;
	@%p16 bra 	$L__BB3_14;
	shr.u32 	%r73, %r17, 23;
	st.local.u32 	[%rd1+24], %rd111;
	and.b32  	%r21, %r73, 31;
	and.b32  	%r74, %r73, 224;
	add.s32 	%r75, %r74, -128;
	shr.u32 	%r76, %r75, 5;
	mul.wide.u32 	%rd87, %r76, 4;
	sub.s64 	%rd29, %rd1, %rd87;
	ld.local.u32 	%r120, [%rd29+24];
	ld.local.u32 	%r121, [%rd29+20];
	setp.eq.s32 	%p17, %r21, 0;
	@%p17 bra 	$L__BB3_17;
	shf.l.wrap.b32 	%r120, %r121, %r120, %r21;
	ld.local.u32 	%r77, [%rd29+16];
	shf.l.wrap.b32 	%r121, %r77, %r121, %r21;
$L__BB3_17:
	shr.u32 	%r78, %r120, 30;
	shf.l.wrap.b32 	%r79, %r121, %r120, 2;
	shl.b32 	%r80, %r121, 2;
	shr.u32 	%r81, %r79, 31;
	add.s32 	%r82, %r81, %r78;
	neg.s32 	%r83, %r82;
	setp.lt.s32 	%p18, %r17, 0;
	selp.b32 	%r122, %r83, %r82, %p18;
	xor.b32  	%r84, %r79, %r17;
	shr.s32 	%r85, %r79, 31;
	xor.b32  	%r86, %r85, %r79;
	xor.b32  	%r87, %r85, %r80;
	cvt.u64.u32 	%rd88, %r86;
	shl.b64 	%rd89, %rd88, 32;
	cvt.u64.u32 	%rd90, %r87;
	or.b64  	%rd91, %rd89, %rd90;
	cvt.rn.f64.s64 	%fd17, %rd91;
	mul.f64 	%fd18, %fd17, 0d3BF921FB54442D19;
	cvt.rn.f32.f64 	%f132, %fd18;
	neg.f32 	%f133, %f132;
	setp.lt.s32 	%p19, %r84, 0;
	selp.f32 	%f240, %f133, %f132, %p19;
$L__BB3_18:
	add.s32 	%r89, %r122, 1;
	mul.rn.f32 	%f135, %f240, %f240;
	and.b32  	%r90, %r122, 1;
	setp.eq.b32 	%p20, %r90, 1;
	selp.f32 	%f136, %f240, 0f3F800000, %p20;
	fma.rn.f32 	%f137, %f135, %f136, 0f00000000;
	fma.rn.f32 	%f138, %f135, 0f37CBAC00, 0fBAB607ED;
	selp.f32 	%f139, 0fB94D4153, %f138, %p20;
	selp.f32 	%f140, 0f3C0885E4, 0f3D2AAABB, %p20;
	fma.rn.f32 	%f141, %f139, %f135, %f140;
	selp.f32 	%f142, 0fBE2AAAA8, 0fBEFFFFFF, %p20;
	fma.rn.f32 	%f143, %f141, %f135, %f142;
	fma.rn.f32 	%f144, %f143, %f137, %f136;
	and.b32  	%r91, %r89, 2;
	setp.eq.s32 	%p21, %r91, 0;
	mov.f32 	%f145, 0f00000000;
	sub.f32 	%f146, %f145, %f144;
	selp.f32 	%f147, %f144, %f146, %p21;
	mul.f32 	%f148, %f9, %f147;
	ld.global.f32 	%f149, [%rd4];
	div.rn.f32 	%f150, %f149, 0f40400000;
	sub.f32 	%f151, %f148, %f150;
	st.global.f32 	[%rd11], %f151;
	ld.global.f32 	%f16, [%rd15];
	ld.global.f32 	%f152, [%rd14];
	cvt.f64.f32 	%fd19, %f152;
	add.f64 	%fd20, %fd19, 0d402921FB5A7ED197;
	cvt.rn.f32.f64 	%f153, %fd20;
	div.rn.f32 	%f17, %f153, 0f40400000;
	mul.f32 	%f154, %f17, 0f3F22F983;
	cvt.rni.s32.f32 	%r126, %f154;
	cvt.rn.f32.s32 	%f155, %r126;
	fma.rn.f32 	%f156, %f155, 0fBFC90FDA, %f17;
	fma.rn.f32 	%f157, %f155, 0fB3A22168, %f156;
	fma.rn.f32 	%f241, %f155, 0fA7C234C5, %f157;
	abs.f32 	%f19, %f17;
	setp.ltu.f32 	%p22, %f19, 0f47CE4780;
	@%p22 bra 	$L__BB3_26;
	setp.neu.f32 	%p23, %f19, 0f7F800000;
	@%p23 bra 	$L__BB3_21;
	mov.f32 	%f160, 0f00000000;
	mul.rn.f32 	%f241, %f17, %f160;
	mov.b32 	%r126, 0;
	bra.uni 	$L__BB3_26;
$L__BB3_21:
	mov.b32 	%r31, %f17;
	shl.b32 	%r93, %r31, 8;
	or.b32  	%r32, %r93, -2147483648;
	mov.b64 	%rd114, 0;
	mov.b32 	%r123, 0;
	mov.u64 	%rd112, __cudart_i2opi_f;
	mov.u64 	%rd113, %rd1;
$L__BB3_22:
	.pragma "nounroll";
	ld.global.nc.u32 	%r94, [%rd112];
	mad.wide.u32 	%rd94, %r94, %r32, %rd114;
	shr.u64 	%rd114, %rd94, 32;
	st.local.u32 	[%rd113], %rd94;
	add.s32 	%r123, %r123, 1;
	add.s64 	%rd113, %rd113, 4;
	add.s64 	%rd112, %rd112, 4;
	setp.ne.s32 	%p24, %r123, 6;
	@%p24 bra 	$L__BB3_22;
	shr.u32 	%r95, %r31, 23;
	st.local.u32 	[%rd1+24], %rd114;
	and.b32  	%r35, %r95, 31;
	and.b32  	%r96, %r95, 224;
	add.s32 	%r97, %r96, -128;
	shr.u32 	%r98, %r97, 5;
	mul.wide.u32 	%rd95, %r98, 4;
	sub.s64 	%rd36, %rd1, %rd95;
	ld.local.u32 	%r124, [%rd36+24];
	ld.local.u32 	%r125, [%rd36+20];
	setp.eq.s32 	%p25, %r35, 0;
	@%p25 bra 	$L__BB3_25;
	shf.l.wrap.b32 	%r124, %r125, %r124, %r35;
	ld.local.u32 	%r99, [%rd36+16];
	shf.l.wrap.b32 	%r125, %r99, %r125, %r35;
$L__BB3_25:
	shr.u32 	%r100, %r124, 30;
	shf.l.wrap.b32 	%r101, %r125, %r124, 2;
	shl.b32 	%r102, %r125, 2;
	shr.u32 	%r103, %r101, 31;
	add.s32 	%r104, %r103, %r100;
	neg.s32 	%r105, %r104;
	setp.lt.s32 	%p26, %r31, 0;
	selp.b32 	%r126, %r105, %r104, %p26;
	xor.b32  	%r106, %r101, %r31;
	shr.s32 	%r107, %r101, 31;
	xor.b32  	%r108, %r107, %r101;
	xor.b32  	%r109, %r107, %r102;
	cvt.u64.u32 	%rd96, %r108;
	shl.b64 	%rd97, %rd96, 32;
	cvt.u64.u32 	%rd98, %r109;
	or.b64  	%rd99, %rd97, %rd98;
	cvt.rn.f64.s64 	%fd21, %rd99;
	mul.f64 	%fd22, %fd21, 0d3BF921FB54442D19;
	cvt.rn.f32.f64 	%f158, %fd22;
	neg.f32 	%f159, %f158;
	setp.lt.s32 	%p27, %r106, 0;
	selp.f32 	%f241, %f159, %f158, %p27;
$L__BB3_26:
	add.s32 	%r111, %r126, 1;
	mul.rn.f32 	%f161, %f241, %f241;
	and.b32  	%r112, %r126, 1;
	setp.eq.b32 	%p28, %r112, 1;
	selp.f32 	%f162, %f241, 0f3F800000, %p28;
	fma.rn.f32 	%f163, %f161, %f162, 0f00000000;
	fma.rn.f32 	%f164, %f161, 0f37CBAC00, 0fBAB607ED;
	selp.f32 	%f165, 0fB94D4153, %f164, %p28;
	selp.f32 	%f166, 0f3C0885E4, 0f3D2AAABB, %p28;
	fma.rn.f32 	%f167, %f165, %f161, %f166;
	selp.f32 	%f168, 0fBE2AAAA8, 0fBEFFFFFF, %p28;
	fma.rn.f32 	%f169, %f167, %f161, %f168;
	fma.rn.f32 	%f170, %f169, %f163, %f162;
	and.b32  	%r113, %r111, 2;
	setp.eq.s32 	%p29, %r113, 0;
	mov.f32 	%f171, 0f00000000;
	sub.f32 	%f172, %f171, %f170;
	selp.f32 	%f173, %f170, %f172, %p29;
	ld.global.f32 	%f174, [%rd4];
	div.rn.f32 	%f175, %f174, 0fC0400000;
	fma.rn.f32 	%f244, %f16, %f173, %f175;
	st.global.f32 	[%rd12], %f244;
	ld.global.f32 	%f24, [%rd10];
	ld.global.f32 	%f245, [%rd11];
	setp.geu.f32 	%p30, %f24, %f245;
	cvta.to.global.u64 	%rd100, %rd53;
	mul.wide.s32 	%rd101, %r1, 4;
	add.s64 	%rd37, %rd100, %rd101;
	@%p30 bra 	$L__BB3_28;
	st.global.f32 	[%rd37], %f24;
	ld.global.f32 	%f176, [%rd11];
	st.global.f32 	[%rd10], %f176;
	ld.global.f32 	%f245, [%rd37];
	st.global.f32 	[%rd11], %f245;
	ld.global.f32 	%f244, [%rd12];
$L__BB3_28:
	setp.geu.f32 	%p31, %f245, %f244;
	@%p31 bra 	$L__BB3_30;
	st.global.f32 	[%rd37], %f245;
	ld.global.f32 	%f177, [%rd12];
	st.global.f32 	[%rd11], %f177;
	ld.global.f32 	%f244, [%rd37];
	st.global.f32 	[%rd12], %f244;
	ld.global.f32 	%f245, [%rd11];
$L__BB3_30:
	ld.global.f32 	%f247, [%rd10];
	setp.geu.f32 	%p32, %f247, %f245;
	@%p32 bra 	$L__BB3_32;
	st.global.f32 	[%rd37], %f247;
	ld.global.f32 	%f178, [%rd11];
	st.global.f32 	[%rd10], %f178;
	ld.global.f32 	%f179, [%rd37];
	st.global.f32 	[%rd11], %f179;
	ld.global.f32 	%f247, [%rd10];
	ld.global.f32 	%f244, [%rd12];
$L__BB3_32:
	ld.global.f32 	%f180, [%rd3];
	mul.f32 	%f181, %f247, %f247;
	mul.f32 	%f182, %f247, %f181;
	mul.f32 	%f183, %f247, %f182;
	mul.f32 	%f184, %f244, %f244;
	mul.f32 	%f185, %f244, %f184;
	mul.f32 	%f186, %f244, %f185;
	sub.f32 	%f187, %f183, %f186;
	mul.f32 	%f188, %f180, %f187;
	ld.global.f32 	%f189, [%rd2];
	sub.f32 	%f190, %f182, %f185;
	mul.f32 	%f191, %f189, %f190;
	div.rn.f32 	%f192, %f191, 0f40400000;
	fma.rn.f32 	%f193, %f188, 0f3E800000, %f192;
	ld.global.f32 	%f194, [%rd5];
	sub.f32 	%f195, %f181, %f184;
	mul.f32 	%f196, %f194, %f195;
	fma.rn.f32 	%f197, %f196, 0f3F000000, %f193;
	ld.global.f32 	%f198, [%rd6];
	sub.f32 	%f199, %f247, %f244;
	fma.rn.f32 	%f200, %f198, %f199, %f197;
	setp.gtu.f32 	%p33, %f200, 0f00000000;
	selp.f32 	%f201, %f244, %f247, %p33;
	st.global.f32 	[%rd13], %f201;
	ld.global.f32 	%f248, [%rd9];
$L__BB3_33:
	setp.leu.f32 	%p34, %f248, 0f00000000;
	@%p34 bra 	$L__BB3_35;
	ld.global.f32 	%f202, [%rd8];
	sqrt.rn.f32 	%f203, %f248;
	add.f32 	%f204, %f202, %f203;
	abs.f32 	%f205, %f204;
	lg2.approx.f32 	%f206, %f205;
	mul.f32 	%f207, %f206, 0fBF2AAAAB;
	ex2.approx.ftz.f32 	%f208, %f207;
	mul.f32 	%f209, %f205, %f208;
	neg.f32 	%f210, %f209;
	mul.f32 	%f211, %f208, %f210;
	fma.rn.f32 	%f212, %f209, %f211, 0f3F800000;
	mul.f32 	%f213, %f212, 0f3EAAAAAB;
	fma.rn.f32 	%f214, %f209, %f213, %f209;
	setp.lt.f32 	%p35, %f204, 0f00000000;
	neg.f32 	%f215, %f214;
	selp.f32 	%f216, %f215, %f214, %p35;
	add.f32 	%f217, %f204, %f204;
	setp.eq.f32 	%p36, %f217, %f204;
	selp.f32 	%f218, %f217, %f216, %p36;
	sub.f32 	%f219, %f202, %f203;
	abs.f32 	%f220, %f219;
	lg2.approx.f32 	%f221, %f220;
	mul.f32 	%f222, %f221, 0fBF2AAAAB;
	ex2.approx.ftz.f32 	%f223, %f222;
	mul.f32 	%f224, %f220, %f223;
	neg.f32 	%f225, %f224;
	mul.f32 	%f226, %f223, %f225;
	fma.rn.f32 	%f227, %f224, %f226, 0f3F800000;
	mul.f32 	%f228, %f227, 0f3EAAAAAB;
	fma.rn.f32 	%f229, %f224, %f228, %f224;
	setp.lt.f32 	%p37, %f219, 0f00000000;
	neg.f32 	%f230, %f229;
	selp.f32 	%f231, %f230, %f229, %p37;
	add.f32 	%f232, %f219, %f219;
	setp.eq.f32 	%p38, %f232, %f219;
	selp.f32 	%f233, %f232, %f231, %p38;
	add.f32 	%f234, %f218, %f233;
	ld.global.f32 	%f235, [%rd4];
	div.rn.f32 	%f236, %f235, 0fC0400000;
	add.f32 	%f237, %f234, %f236;
	st.global.f32 	[%rd10], %f237;
	mov.b32 	%r114, 0;
	st.global.u32 	[%rd11], %r114;
	st.global.u32 	[%rd12], %r114;
	ld.global.f32 	%f238, [%rd10];
	st.global.f32 	[%rd13], %f238;
$L__BB3_35:
	ret;

}


// ===== COMPILED SASS (sm_100) =====

	.target	sm_100

	.elftype	@"ET_EXEC"


//--------------------- .note.nv.tkinfo           --------------------------
	.section	.note.nv.tkinfo,"",@"SHT_NOTE"
	.sectionflags	@"SHF_NOTE_NV_TKINFO"
	.tkinfo
        /*0018*/ 	.word	0x00000002
        /*0030*/ 	.string	""
        /*0030*/ 	.string	"ptxas"
        /*0030*/ 	.string	"Cuda compilation tools, release 13.0, V13.0.88"
        /*0030*/ 	.string	"Build cuda_13.0.r13.0/compiler.36424714_0"
        /*0030*/ 	.string	"-arch sm_100 -m 64 "



//--------------------- .note.nv.cuinfo           --------------------------
	.section	.note.nv.cuinfo,"",@"SHT_NOTE"
	.sectionflags	@"SHF_NOTE_NV_CUINFO"
        /*0018*/ 	.short	0x0002
        /*001a*/ 	.short	0x0064
        /*001c*/ 	.short	0x0082
	.zero		2


//--------------------- .nv.info                  --------------------------
	.section	.nv.info,"",@"SHT_CUDA_INFO"
	.align	4


	//----- nvinfo : EIATTR_REGCOUNT
	.align		4
        /*0000*/ 	.byte	0x04, 0x2f
        /*0002*/ 	.short	(.L_2 - .L_1)
	.align		4
.L_1:
        /*0004*/ 	.word	index@(_Z11cubicSolveriPfS_S_S_S_S_S_S_S_S_S_S_S_S_S_)
        /*0008*/ 	.word	0x00000024


	//----- nvinfo : EIATTR_FRAME_SIZE
	.align		4
.L_2:
        /*000c*/ 	.byte	0x04, 0x11
        /*000e*/ 	.short	(.L_4 - .L_3)
	.align		4
.L_3:
        /*0010*/ 	.word	index@($__internal_8_$__cuda_sm3x_div_rn_noftz_f32_slowpath)
        /*0014*/ 	.word	0x00000020


	//----- nvinfo : EIATTR_FRAME_SIZE
	.align		4
.L_4:
        /*0018*/ 	.byte	0x04, 0x11
        /*001a*/ 	.short	(.L_6 - .L_5)
	.align		4
.L_5:
        /*001c*/ 	.word	index@($__internal_7_$__cuda_sm20_sqrt_rn_f32_slowpath)
        /*0020*/ 	.word	0x00000020


	//----- nvinfo : EIATTR_FRAME_SIZE
	.align		4
.L_6:
        /*0024*/ 	.byte	0x04, 0x11
        /*0026*/ 	.short	(.L_8 - .L_7)
	.align		4
.L_7:
        /*0028*/ 	.word	index@(_Z11cubicSolveriPfS_S_S_S_S_S_S_S_S_S_S_S_S_S_)
        /*002c*/ 	.word	0x00000020


	//----- nvinfo : EIATTR_REGCOUNT
	.align		4
.L_8:
        /*0030*/ 	.byte	0x04, 0x2f
        /*0032*/ 	.short	(.L_10 - .L_9)
	.align		4
.L_9:
        /*0034*/ 	.word	index@(_Z5QRdeliPfS_S_S_S_S_S_S_S_S_S_S_)
        /*0038*/ 	.word	0x00000022


	//----- nvinfo : EIATTR_FRAME_SIZE
	.align		4
.L_10:
        /*003c*/ 	.byte	0x04, 0x11
        /*003e*/ 	.short	(.L_12 - .L_11)
	.align		4
.L_11:
        /*0040*/ 	.word	index@($__internal_6_$__cuda_sm3x_div_rn_noftz_f32_slowpath)
        /*0044*/ 	.word	0x00000000


	//----- nvinfo : EIATTR_FRAME_SIZE
	.align		4
.L_12:
        /*0048*/ 	.byte	0x04, 0x11
        /*004a*/ 	.short	(.L_14 - .L_13)
	.align		4
.L_13:
        /*004c*/ 	.word	index@($__internal_5_$__cuda_sm20_div_rn_f64_full)
        /*0050*/ 	.word	0x00000000


	//----- nvinfo : EIATTR_FRAME_SIZE
	.align		4
.L_14:
        /*0054*/ 	.byte	0x04, 0x11
        /*0056*/ 	.short	(.L_16 - .L_15)
	.align		4
.L_15:
        /*0058*/ 	.word	index@(_Z5QRdeliPfS_S_S_S_S_S_S_S_S_S_S_)
        /*005c*/ 	.word	0x00000000


	//----- nvinfo : EIATTR_REGCOUNT
	.align		4
.L_16:
        /*0060*/ 	.byte	0x04, 0x2f
        /*0062*/ 	.short	(.L_18 - .L_17)
	.align		4
.L_17:
        /*0064*/ 	.word	index@(_Z13QuarticSolveriPfS_S_S_S_S_S_S_S_S_S_S_S_S_S_)
        /*0068*/ 	.word	0x00000019


	//----- nvinfo : EIATTR_FRAME_SIZE
	.align		4
.L_18:
        /*006c*/ 	.byte	0x04, 0x11
        /*006e*/ 	.short	(.L_20 - .L_19)
	.align		4
.L_19:
        /*0070*/ 	.word	index@($__internal_4_$__cuda_sm3x_div_rn_noftz_f32_slowpath)
        /*0074*/ 	.word	0x00000020


	//----- nvinfo : EIATTR_FRAME_SIZE
	.align		4
.L_20:
        /*0078*/ 	.byte	0x04, 0x11
        /*007a*/ 	.short	(.L_22 - .L_21)
	.align		4
.L_21:
        /*007c*/ 	.word	index@($__internal_3_$__cuda_sm20_sqrt_rn_f32_slowpath)
        /*0080*/ 	.word	0x00000020


	//----- nvinfo : EIATTR_FRAME_SIZE
	.align		4
.L_22:
        /*0084*/ 	.byte	0x04, 0x11
        /*0086*/ 	.short	(.L_24 - .L_23)
	.align		4
.L_23:
        /*0088*/ 	.word	index@(_Z13QuarticSolveriPfS_S_S_S_S_S_S_S_S_S_S_S_S_S_)
        /*008c*/ 	.word	0x00000020


	//----- nvinfo : EIATTR_REGCOUNT
	.align		4
.L_24:
        /*0090*/ 	.byte	0x04, 0x2f
        /*0092*/ 	.short	(.L_26 - .L_25)
	.align		4
.L_25:
        /*0094*/ 	.word	index@(_Z18QuarticSolver_fulliPfS_S_S_S_S_S_S_S_S_S_S_S_S_S_S_S_)
        /*0098*/ 	.word	0x0000002c


	//----- nvinfo : EIATTR_FRAME_SIZE
	.align		4
.L_26:
        /*009c*/ 	.byte	0x04, 0x11
        /*009e*/ 	.short	(.L_28 - .L_27)
	.align		4
.L_27:
        /*00a0*/ 	.word	index@($__internal_2_$__cuda_sm3x_div_rn_noftz_f32_slowpath)
        /*00a4*/ 	.word	0x00000020


	//----- nvinfo : EIATTR_FRAME_SIZE
	.align		4
.L_28:
        /*00a8*/ 	.byte	0x04, 0x11
        /*00aa*/ 	.short	(.L_30 - .L_29)
	.align		4
.L_29:
        /*00ac*/ 	.word	index@($__internal_1_$__cuda_sm20_sqrt_rn_f32_slowpath)
        /*00b0*/ 	.word	0x00000020


	//----- nvinfo : EIATTR_FRAME_SIZE
	.align		4
.L_30:
        /*00b4*/ 	.byte	0x04, 0x11
        /*00b6*/ 	.short	(.L_32 - .L_31)
	.align		4
.L_31:
        /*00b8*/ 	.word	index@($__internal_0_$__cuda_sm20_div_rn_f64_full)
        /*00bc*/ 	.word	0x00000020


	//----- nvinfo : EIATTR_FRAME_SIZE
	.align		4
.L_32:
        /*00c0*/ 	.byte	0x04, 0x11
        /*00c2*/ 	.short	(.L_34 - .L_33)
	.align		4
.L_33:
        /*00c4*/ 	.word	index@(_Z18QuarticSolver_fulliPfS_S_S_S_S_S_S_S_S_S_S_S_S_S_S_S_)
        /*00c8*/ 	.word	0x00000020


	//----- nvinfo : EIATTR_MIN_STACK_SIZE
	.align		4
.L_34:
        /*00cc*/ 	.byte	0x04, 0x12
        /*00ce*/ 	.short	(.L_36 - .L_35)
	.align		4
.L_35:
        /*00d0*/ 	.word	index@(_Z18QuarticSolver_fulliPfS_S_S_S_S_S_S_S_S_S_S_S_S_S_S_S_)
        /*00d4*/ 	.word	0x00000020


	//----- nvinfo : EIATTR_MIN_STACK_SIZE
	.align		4
.L_36:
        /*00d8*/ 	.byte	0x04, 0x12
        /*00da*/ 	.short	(.L_38 - .L_37)
	.align		4
.L_37:
        /*00dc*/ 	.word	index@(_Z13QuarticSolveriPfS_S_S_S_S_S_S_S_S_S_S_S_S_S_)
        /*00e0*/ 	.word	0x00000020


	//----- nvinfo : EIATTR_MIN_STACK_SIZE
	.align		4
.L_38:
        /*00e4*/ 	.byte	0x04, 0x12
        /*00e6*/ 	.short	(.L_40 - .L_39)
	.align		4
.L_39:
        /*00e8*/ 	.word	index@(_Z5QRdeliPfS_S_S_S_S_S_S_S_S_S_S_)
        /*00ec*/ 	.word	0x00000000


	//----- nvinfo : EIATTR_MIN_STACK_SIZE
	.align		4
.L_40:
        /*00f0*/ 	.byte	0x04, 0x12
        /*00f2*/ 	.short	(.L_42 - .L_41)
	.align		4
.L_41:
        /*00f4*/ 	.word	index@(_Z11cubicSolveriPfS_S_S_S_S_S_S_S_S_S_S_S_S_S_)
        /*00f8*/ 	.word	0x00000020
.L_42:


//--------------------- .nv.compat                --------------------------
	.section	.nv.compat,"",@"SHT_CUDA_COMPAT_INFO"
	.align	4
        /*0000*/ 	.byte	0x02, 0x09, 0x00, 0x00, 0x02, 0x02, 0x01, 0x00, 0x02, 0x05, 0x05, 0x00, 0x03, 0x07, 0x01, 0x01
        /*0010*/ 	.byte	0x02, 0x03, 0x00, 0x00, 0x02, 0x06, 0x01, 0x00, 0x04, 0x0b, 0x08, 0x00, 0x01, 0x00, 0x00, 0x00
        /*0020*/ 	.byte	0x00, 0x00, 0x00, 0x00


//--------------------- .nv.info._Z18QuarticSolver_fulliPfS_S_S_S_S_S_S_S_S_S_S_S_S_S_S_S_ --------------------------
	.section	.nv.info._Z18QuarticSolver_fulliPfS_S_S_S_S_S_S_S_S_S_S_S_S_S_S_S_,"",@"SHT_CUDA_INFO"
	.sectionflags	@""
	.align	4


	//----- nvinfo : EIATTR_CUDA_API_VERSION
	.align		4
        /*0000*/ 	.byte	0x04, 0x37
        /*0002*/ 	.short	(.L_44 - .L_43)
.L_43:
        /*0004*/ 	.word	0x00000082


	//----- nvinfo : EIATTR_KPARAM_INFO
	.align		4
.L_44:
        /*0008*/ 	.byte	0x04, 0x17
        /*000a*/ 	.short	(.L_46 - .L_45)
.L_45:
        /*000c*/ 	.word	0x00000000
        /*0010*/ 	.short	0x0011
        /*0012*/ 	.short	0x0088
        /*0014*/ 	.byte	0x00, 0xf5, 0x21, 0x00


	//----- nvinfo : EIATTR_KPARAM_INFO
	.align		4
.L_46:
        /*0018*/ 	.byte	0x04, 0x17
        /*001a*/ 	.short	(.L_48 - .L_47)
.L_47:
        /*001c*/ 	.word	0x00000000
        /*0020*/ 	.short	0x0010
        /*0022*/ 	.short	0x0080
        /*0024*/ 	.byte	0x00, 0xf5, 0x21, 0x00


	//----- nvinfo : EIATTR_KPARAM_INFO
	.align		4
.L_48:
        /*0028*/ 	.byte	0x04, 0x17
        /*002a*/ 	.short	(.L_50 - .L_49)
.L_49:
        /*002c*/ 	.word	0x00000000
        /*0030*/ 	.short	0x000f
        /*0032*/ 	.short	0x0078
        /*0034*/ 	.byte	0x00, 0xf5, 0x21, 0x00


	//----- nvinfo : EIATTR_KPARAM_INFO
	.align		4
.L_50:
        /*0038*/ 	.byte	0x04, 0x17
        /*003a*/ 	.short	(.L_52 - .L_51)
.L_51:
        /*003c*/ 	.word	0x00000000
        /*0040*/ 	.short	0x000e
        /*0042*/ 	.short	0x0070
        /*0044*/ 	.byte	0x00, 0xf5, 0x21, 0x00


	//----- nvinfo : EIATTR_KPARAM_INFO
	.align		4
.L_52:
        /*0048*/ 	.byte	0x04, 0x17
        /*004a*/ 	.short	(.L_54 - .L_53)
.L_53:
        /*004c*/ 	.word	0x00000000
        /*0050*/ 	.short	0x000d
        /*0052*/ 	.short	0x0068
        /*0054*/ 	.byte	0x00, 0xf5, 0x21, 0x00


	//----- nvinfo : EIATTR_KPARAM_INFO
	.align		4
.L_54:
        /*0058*/ 	.byte	0x04, 0x17
        /*005a*/ 	.short	(.L_56 - .L_55)
.L_55:
        /*005c*/ 	.word	0x00000000
        /*0060*/ 	.short	0x000c
        /*0062*/ 	.short	0x0060
        /*0064*/ 	.byte	0x00, 0xf5, 0x21, 0x00


	//----- nvinfo : EIATTR_KPARAM_INFO
	.align		4
.L_56:
        /*0068*/ 	.byte	0x04, 0x17
        /*006a*/ 	.short	(.L_58 - .L_57)
.L_57:
        /*006c*/ 	.word	0x00000000
        /*0070*/ 	.short	0x000b
        /*0072*/ 	.short	0x0058
        /*0074*/ 	.byte	0x00, 0xf5, 0x21, 0x00


	//----- nvinfo : EIATTR_KPARAM_INFO
	.align		4
.L_58:
        /*0078*/ 	.byte	0x04, 0x17
        /*007a*/ 	.short	(.L_60 - .L_59)
.L_59:
        /*007c*/ 	.word	0x00000000
        /*0080*/ 	.short	0x000a
        /*0082*/ 	.short	0x0050
        /*0084*/ 	.byte	0x00, 0xf5, 0x21, 0x00


	//----- nvinfo : EIATTR_KPARAM_INFO
	.align		4
.L_60:
        /*0088*/ 	.byte	0x04, 0x17
        /*008a*/ 	.short	(.L_62 - .L_61)
.L_61:
        /*008c*/ 	.word	0x00000000
        /*0090*/ 	.short	0x0009
        /*0092*/ 	.short	0x0048
        /*0094*/ 	.byte	0x00, 0xf5, 0x21, 0x00


	//----- nvinfo : EIATTR_KPARAM_INFO
	.align		4
.L_62:
        /*0098*/ 	.byte	0x04, 0x17
        /*009a*/ 	.short	(.L_64 - .L_63)
.L_63:
        /*009c*/ 	.word	0x00000000
        /*00a0*/ 	.short	0x0008
        /*00a2*/ 	.short	0x0040
        /*00a4*/ 	.byte	0x00, 0xf5, 0x21, 0x00


	//----- nvinfo : EIATTR_KPARAM_INFO
	.align		4
.L_64:
        /*00a8*/ 	.byte	0x04, 0x17
        /*00aa*/ 	.short	(.L_66 - .L_65)
.L_65:
        /*00ac*/ 	.word	0x00000000
        /*00b0*/ 	.short	0x0007
        /*00b2*/ 	.short	0x0038
        /*00b4*/ 	.byte	0x00, 0xf5, 0x21, 0x00


	//----- nvinfo : EIATTR_KPARAM_INFO
	.align		4
.L_66:
        /*00b8*/ 	.byte	0x04, 0x17
        /*00ba*/ 	.short	(.L_68 - .L_67)
.L_67:
        /*00bc*/ 	.word	0x00000000
        /*00c0*/ 	.short	0x0006
        /*00c2*/ 	.short	0x0030
        /*00c4*/ 	.byte	0x00, 0xf5, 0x21, 0x00


	//----- nvinfo : EIATTR_KPARAM_INFO
	.align		4
.L_68:
        /*00c8*/ 	.byte	0x04, 0x17
        /*00ca*/ 	.short	(.L_70 - .L_69)
.L_69:
        /*00cc*/ 	.word	0x00000000
        /*00d0*/ 	.short	0x0005
        /*00d2*/ 	.short	0x0028
        /*00d4*/ 	.byte	0x00, 0xf5, 0x21, 0x00


	//----- nvinfo : EIATTR_KPARAM_INFO
	.align		4
.L_70:
        /*00d8*/ 	.byte	0x04, 0x17
        /*00da*/ 	.short	(.L_72 - .L_71)
.L_71:
        /*00dc*/ 	.word	0x00000000
        /*00e0*/ 	.short	0x0004
        /*00e2*/ 	.short	0x0020
        /*00e4*/ 	.byte	0x00, 0xf5, 0x21, 0x00


	//----- nvinfo : EIATTR_KPARAM_INFO
	.align		4
.L_72:
        /*00e8*/ 	.byte	0x04, 0x17
        /*00ea*/ 	.short	(.L_74 - .L_73)
.L_73:
        /*00ec*/ 	.word	0x00000000
        /*00f0*/ 	.short	0x0003
        /*00f2*/ 	.short	0x0018
        /*00f4*/ 	.byte	0x00, 0xf5, 0x21, 0x00


	//----- nvinfo : EIATTR_KPARAM_INFO
	.align		4
.L_74:
        /*00f8*/ 	.byte	0x04, 0x17
        /*00fa*/ 	.short	(.L_76 - .L_75)
.L_75:
        /*00fc*/ 	.word	0x00000000
        /*0100*/ 	.short	0x0002
        /*0102*/ 	.short	0x0010
        /*0104*/ 	.byte	0x00, 0xf5, 0x21, 0x00


	//----- nvinfo : EIATTR_KPARAM_INFO
	.align		4
.L_76:
        /*0108*/ 	.byte	0x04, 0x17
        /*010a*/ 	.short	(.L_78 - .L_77)
.L_77:
        /*010c*/ 	.word	0x00000000
        /*0110*/ 	.short	0x0001
        /*0112*/ 	.short	0x0008
        /*0114*/ 	.byte	0x00, 0xf5, 0x21, 0x00


	//----- nvinfo : EIATTR_KPARAM_INFO
	.align		4
.L_78:
        /*0118*/ 	.byte	0x04, 0x17
        /*011a*/ 	.short	(.L_80 - .L_79)
.L_79:
        /*011c*/ 	.word	0x00000000
        /*0120*/ 	.short	0x0000
        /*0122*/ 	.short	0x0000
        /*0124*/ 	.byte	0x00, 0xf0, 0x11, 0x00


	//----- nvinfo : EIATTR_SPARSE_MMA_MASK
	.align		4
.L_80:
        /*0128*/ 	.byte	0x03, 0x50
        /*012a*/ 	.short	0x0000


	//----- nvinfo : EIATTR_MAXREG_COUNT
	.align		4
        /*012c*/ 	.byte	0x03, 0x1b
        /*012e*/ 	.short	0x00ff


	//----- nvinfo : EIATTR_MERCURY_ISA_VERSION
	.align		4
        /*0130*/ 	.byte	0x03, 0x5f
        /*0132*/ 	.short	0x0101


	//----- nvinfo : EIATTR_VRC_CTA_INIT_COUNT
	.align		4
        /*0134*/ 	.byte	0x02, 0x4a
	.zero		1
	.zero		1


	//----- nvinfo : EIATTR_EXIT_INSTR_OFFSETS
	.align		4
        /*0138*/ 	.byte	0x04, 0x1c
        /*013a*/ 	.short	(.L_82 - .L_81)


	//   ....[0]....
.L_81:
        /*013c*/ 	.word	0x00000080


	//   ....[1]....
        /*0140*/ 	.word	0x00002d60


	//   ....[2]....
        /*0144*/ 	.word	0x000031f0


	//----- nvinfo : EIATTR_CRS_STACK_SIZE
	.align		4
.L_82:
        /*0148*/ 	.byte	0x04, 0x1e
        /*014a*/ 	.short	(.L_84 - .L_83)
.L_83:
        /*014c*/ 	.word	0x00000000


	//----- nvinfo : EIATTR_CBANK_PARAM_SIZE
	.align		4
.L_84:
        /*0150*/ 	.byte	0x03, 0x19
        /*0152*/ 	.short	0x0090


	//----- nvinfo : EIATTR_PARAM_CBANK
	.align		4
        /*0154*/ 	.byte	0x04, 0x0a
        /*0156*/ 	.short	(.L_86 - .L_85)
	.align		4
.L_85:
        /*0158*/ 	.word	index@(.nv.constant0._Z18QuarticSolver_fulliPfS_S_S_S_S_S_S_S_S_S_S_S_S_S_S_S_)
        /*015c*/ 	.short	0x0380
        /*015e*/ 	.short	0x0090


	//----- nvinfo : EIATTR_SW_WAR
	.align		4
.L_86:
        /*0160*/ 	.byte	0x04, 0x36
        /*0162*/ 	.short	(.L_88 - .L_87)
.L_87:
        /*0164*/ 	.word	0x00000008
.L_88:


//--------------------- .nv.info._Z13QuarticSolveriPfS_S_S_S_S_S_S_S_S_S_S_S_S_S_ --------------------------
	.section	.nv.info._Z13QuarticSolveriPfS_S_S_S_S_S_S_S_S_S_S_S_S_S_,"",@"SHT_CUDA_INFO"
	.sectionflags	@""
	.align	4


	//----- nvinfo : EIATTR_CUDA_API_VERSION
	.align		4
        /*0000*/ 	.byte	0x04, 0x37
        /*0002*/ 	.short	(.L_90 - .L_89)
.L_89:
        /*0004*/ 	.word	0x00000082


	//----- nvinfo : EIATTR_KPARAM_INFO
	.align		4
.L_90:
        /*0008*/ 	.byte	0x04, 0x17
        /*000a*/ 	.short	(.L_92 - .L_91)
.L_91:
        /*000c*/ 	.word	0x00000000
        /*0010*/ 	.short	0x000f
        /*0012*/ 	.short	0x0078
        /*0014*/ 	.byte	0x00, 0xf5, 0x21, 0x00


	//----- nvinfo : EIATTR_KPARAM_INFO
	.align		4
.L_92:
        /*0018*/ 	.byte	0x04, 0x17
        /*001a*/ 	.short	(.L_94 - .L_93)
.L_93:
        /*001c*/ 	.word	0x00000000
        /*0020*/ 	.short	0x000e
        /*0022*/ 	.short	0x0070
        /*0024*/ 	.byte	0x00, 0xf5, 0x21, 0x00


	//----- nvinfo : EIATTR_KPARAM_INFO
	.align		4
.L_94:
        /*0028*/ 	.byte	0x04, 0x17
        /*002a*/ 	.short	(.L_96 - .L_95)
.L_95:
        /*002c*/ 	.word	0x00000000
        /*0030*/ 	.short	0x000d
        /*0032*/ 	.short	0x0068
        /*0034*/ 	.byte	0x00, 0xf5, 0x21, 0x00


	//----- nvinfo : EIATTR_KPARAM_INFO
	.align		4
.L_96:
        /*0038*/ 	.byte	0x04, 0x17
        /*003a*/ 	.short	(.L_98 - .L_97)
.L_97:
        /*003c*/ 	.word	0x00000000
        /*0040*/ 	.short	0x000c
        /*0042*/ 	.short	0x0060
        /*0044*/ 	.byte	0x00, 0xf5, 0x21, 0x00


	//----- nvinfo : EIATTR_KPARAM_INFO
	.align		4
.L_98:
        /*0048*/ 	.byte	0x04, 0x17
        /*004a*/ 	.short	(.L_100 - .L_99)
.L_99:
        /*004c*/ 	.word	0x00000000
        /*0050*/ 	.short	0x000b
        /*0052*/ 	.short	0x0058
        /*0054*/ 	.byte	0x00, 0xf5, 0x21, 0x00


	//----- nvinfo : EIATTR_KPARAM_INFO
	.align		4
.L_100:
        /*0058*/ 	.byte	0x04, 0x17
        /*005a*/ 	.short	(.L_102 - .L_101)
.L_101:
        /*005c*/ 	.word	0x00000000
        /*0060*/ 	.short	0x000a
        /*0062*/ 	.short	0x0050
        /*0064*/ 	.byte	0x00, 0xf5, 0x21, 0x00


	//----- nvinfo : EIATTR_KPARAM_INFO
	.align		4
.L_102:
        /*0068*/ 	.byte	0x04, 0x17
        /*006a*/ 	.short	(.L_104 - .L_103)
.L_103:
        /*006c*/ 	.word	0x00000000
        /*0070*/ 	.short	0x0009
        /*0072*/ 	.short	0x0048
        /*0074*/ 	.byte	0x00, 0xf5, 0x21, 0x00


	//----- nvinfo : EIATTR_KPARAM_INFO
	.align		4
.L_104:
        /*0078*/ 	.byte	0x04, 0x17
        /*007a*/ 	.short	(.L_106 - .L_105)
.L_105:
        /*007c*/ 	.word	0x00000000
        /*0080*/ 	.short	0x0008
        /*0082*/ 	.short	0x0040
        /*0084*/ 	.byte	0x00, 0xf5, 0x21, 0x00


	//----- nvinfo : EIATTR_KPARAM_INFO
	.align		4
.L_106:
        /*0088*/ 	.byte	0x04, 0x17
        /*008a*/ 	.short	(.L_108 - .L_107)
.L_107:
        /*008c*/ 	.word	0x00000000
        /*0090*/ 	.short	0x0007
        /*0092*/ 	.short	0x0038
        /*0094*/ 	.byte	0x00, 0xf5, 0x21, 0x00


	//----- nvinfo : EIATTR_KPARAM_INFO
	.align		4
.L_108:
        /*0098*/ 	.byte	0x04, 0x17
        /*009a*/ 	.short	(.L_110 - .L_109)
.L_109:
        /*009c*/ 	.word	0x00000000
        /*00a0*/ 	.short	0x0006
        /*00a2*/ 	.short	0x0030
        /*00a4*/ 	.byte	0x00, 0xf5, 0x21, 0x00


	//----- nvinfo : EIATTR_KPARAM_INFO
	.align		4
.L_110:
        /*00a8*/ 	.byte	0x04, 0x17
        /*00aa*/ 	.short	(.L_112 - .L_111)
.L_111:
        /*00ac*/ 	.word	0x00000000
        /*00b0*/ 	.short	0x0005
        /*00b2*/ 	.short	0x0028
        /*00b4*/ 	.byte	0x00, 0xf5, 0x21, 0x00


	//----- nvinfo : EIATTR_KPARAM_INFO
	.align		4
.L_112:
        /*00b8*/ 	.byte	0x04, 0x17
        /*00ba*/ 	.short	(.L_114 - .L_113)
.L_113:
        /*00bc*/ 	.word	0x00000000
        /*00c0*/ 	.short	0x0004
        /*00c2*/ 	.short	0x0020
        /*00c4*/ 	.byte	0x00, 0xf5, 0x21, 0x00


	//----- nvinfo : EIATTR_KPARAM_INFO
	.align		4
.L_114:
        /*00c8*/ 	.byte	0x04, 0x17
        /*00ca*/ 	.short	(.L_116 - .L_115)
.L_115:
        /*00cc*/ 	.word	0x00000000
        /*00d0*/ 	.short	0x0003
        /*00d2*/ 	.short	0x0018
        /*00d4*/ 	.byte	0x00, 0xf5, 0x21, 0x00


	//----- nvinfo : EIATTR_KPARAM_INFO
	.align		4
.L_116:
        /*00d8*/ 	.byte	0x04, 0x17
        /*00da*/ 	.short	(.L_118 - .L_117)
.L_117:
        /*00dc*/ 	.word	0x00000000
        /*00e0*/ 	.short	0x0002
        /*00e2*/ 	.short	0x0010
        /*00e4*/ 	.byte	0x00, 0xf5, 0x21, 0x00


	//----- nvinfo : EIATTR_KPARAM_INFO
	.align		4
.L_118:
        /*00e8*/ 	.byte	0x04, 0x17
        /*00ea*/ 	.short	(.L_120 - .L_119)
.L_119:
        /*00ec*/ 	.word	0x00000000
        /*00f0*/ 	.short	0x0001
        /*00f2*/ 	.short	0x0008
        /*00f4*/ 	.byte	0x00, 0xf5, 0x21, 0x00


	//----- nvinfo : EIATTR_KPARAM_INFO
	.align		4
.L_120:
        /*00f8*/ 	.byte	0x04, 0x17
        /*00fa*/ 	.short	(.L_122 - .L_121)
.L_121:
        /*00fc*/ 	.word	0x00000000
        /*0100*/ 	.short	0x0000
        /*0102*/ 	.short	0x0000
        /*0104*/ 	.byte	0x00, 0xf0, 0x11, 0x00


	//----- nvinfo : EIATTR_SPARSE_MMA_MASK
	.align		4
.L_122:
        /*0108*/ 	.byte	0x03, 0x50
        /*010a*/ 	.short	0x0000


	//----- nvinfo : EIATTR_MAXREG_COUNT
	.align		4
        /*010c*/ 	.byte	0x03, 0x1b
        /*010e*/ 	.short	0x00ff


	//----- nvinfo : EIATTR_MERCURY_ISA_VERSION
	.align		4
        /*0110*/ 	.byte	0x03, 0x5f
        /*0112*/ 	.short	0x0101


	//----- nvinfo : EIATTR_VRC_CTA_INIT_COUNT
	.align		4
        /*0114*/ 	.byte	0x02, 0x4a
	.zero		1
	.zero		1


	//----- nvinfo : EIATTR_EXIT_INSTR_OFFSETS
	.align		4
        /*0118*/ 	.byte	0x04, 0x1c
        /*011a*/ 	.short	(.L_124 - .L_123)


	//   ....[0]....
.L_123:
        /*011c*/ 	.word	0x00000080


	//   ....[1]....
        /*0120*/ 	.word	0x000022d0


	//   ....[2]....
        /*0124*/ 	.word	0x00002820


	//----- nvinfo : EIATTR_CRS_STACK_SIZE
	.align		4
.L_124:
        /*0128*/ 	.byte	0x04, 0x1e
        /*012a*/ 	.short	(.L_126 - .L_125)
.L_125:
        /*012c*/ 	.word	0x00000000


	//----- nvinfo : EIATTR_CBANK_PARAM_SIZE
	.align		4
.L_126:
        /*0130*/ 	.byte	0x03, 0x19
        /*0132*/ 	.short	0x0080


	//----- nvinfo : EIATTR_PARAM_CBANK
	.align		4
        /*0134*/ 	.byte	0x04, 0x0a
        /*0136*/ 	.short	(.L_128 - .L_127)
	.align		4
.L_127:
        /*0138*/ 	.word	index@(.nv.constant0._Z13QuarticSolveriPfS_S_S_S_S_S_S_S_S_S_S_S_S_S_)
        /*013c*/ 	.short	0x0380
        /*013e*/ 	.short	0x0080


	//----- nvinfo : EIATTR_SW_WAR
	.align		4
.L_128:
        /*0140*/ 	.byte	0x04, 0x36
        /*0142*/ 	.short	(.L_130 - .L_129)
.L_129:
        /*0144*/ 	.word	0x00000008
.L_130:


//--------------------- .nv.info._Z5QRdeliPfS_S_S_S_S_S_S_S_S_S_S_ --------------------------
	.section	.nv.info._Z5QRdeliPfS_S_S_S_S_S_S_S_S_S_S_,"",@"SHT_CUDA_INFO"
	.sectionflags	@""
	.align	4


	//----- nvinfo : EIATTR_CUDA_API_VERSION
	.align		4
        /*0000*/ 	.byte	0x04, 0x37
        /*0002*/ 	.short	(.L_132 - .L_131)
.L_131:
        /*0004*/ 	.word	0x00000082


	//----- nvinfo : EIATTR_KPARAM_INFO
	.align		4
.L_132:
        /*0008*/ 	.byte	0x04, 0x17
        /*000a*/ 	.short	(.L_134 - .L_133)
.L_133:
        /*000c*/ 	.word	0x00000000
        /*0010*/ 	.short	0x000c
        /*0012*/ 	.short	0x0060
        /*0014*/ 	.byte	0x00, 0xf5, 0x21, 0x00


	//----- nvinfo : EIATTR_KPARAM_INFO
	.align		4
.L_134:
        /*0018*/ 	.byte	0x04, 0x17
        /*001a*/ 	.short	(.L_136 - .L_135)
.L_135:
        /*001c*/ 	.word	0x00000000
        /*0020*/ 	.short	0x000b
        /*0022*/ 	.short	0x0058
        /*0024*/ 	.byte	0x00, 0xf5, 0x21, 0x00


	//----- nvinfo : EIATTR_KPARAM_INFO
	.align		4
.L_136:
        /*0028*/ 	.byte	0x04, 0x17
        /*002a*/ 	.short	(.L_138 - .L_137)
.L_137:
        /*002c*/ 	.word	0x00000000
        /*0030*/ 	.short	0x000a
        /*0032*/ 	.short	0x0050
        /*0034*/ 	.byte	0x00, 0xf5, 0x21, 0x00


	//----- nvinfo : EIATTR_KPARAM_INFO
	.align		4
.L_138:
        /*0038*/ 	.byte	0x04, 0x17
        /*003a*/ 	.short	(.L_140 - .L_139)
.L_139:
        /*003c*/ 	.word	0x00000000
        /*0040*/ 	.short	0x0009
        /*0042*/ 	.short	0x0048
        /*0044*/ 	.byte	0x00, 0xf5, 0x21, 0x00


	//----- nvinfo : EIATTR_KPARAM_INFO
	.align		4
.L_140:
        /*0048*/ 	.byte	0x04, 0x17
        /*004a*/ 	.short	(.L_142 - .L_141)
.L_141:
        /*004c*/ 	.word	0x00000000
        /*0050*/ 	.short	0x0008
        /*0052*/ 	.short	0x0040
        /*0054*/ 	.byte	0x00, 0xf5, 0x21, 0x00


	//----- nvinfo : EIATTR_KPARAM_INFO
	.align		4
.L_142:
        /*0058*/ 	.byte	0x04, 0x17
        /*005a*/ 	.short	(.L_144 - .L_143)
.L_143:
        /*005c*/ 	.word	0x00000000
        /*0060*/ 	.short	0x0007
        /*0062*/ 	.short	0x0038
        /*0064*/ 	.byte	0x00, 0xf5, 0x21, 0x00


	//----- nvinfo : EIATTR_KPARAM_INFO
	.align		4
.L_144:
        /*0068*/ 	.byte	0x04, 0x17
        /*006a*/ 	.short	(.L_146 - .L_145)
.L_145:
        /*006c*/ 	.word	0x00000000
        /*0070*/ 	.short	0x0006
        /*0072*/ 	.short	0x0030
        /*0074*/ 	.byte	0x00, 0xf5, 0x21, 0x00


	//----- nvinfo : EIATTR_KPARAM_INFO
	.align		4
.L_146:
        /*0078*/ 	.byte	0x04, 0x17
        /*007a*/ 	.short	(.L_148 - .L_147)
.L_147:
        /*007c*/ 	.word	0x00000000
        /*0080*/ 	.short	0x0005
        /*0082*/ 	.short	0x0028
        /*0084*/ 	.byte	0x00, 0xf5, 0x21, 0x00


	//----- nvinfo : EIATTR_KPARAM_INFO
	.align		4
.L_148:
        /*0088*/ 	.byte	0x04, 0x17
        /*008a*/ 	.short	(.L_150 - .L_149)
.L_149:
        /*008c*/ 	.word	0x00000000
        /*0090*/ 	.short	0x0004
        /*0092*/ 	.short	0x0020
        /*0094*/ 	.byte	0x00, 0xf5, 0x21, 0x00


	//----- nvinfo : EIATTR_KPARAM_INFO
	.align		4
.L_150:
        /*0098*/ 	.byte	0x04, 0x17
        /*009a*/ 	.short	(.L_152 - .L_151)
.L_151:
        /*009c*/ 	.word	0x00000000
        /*00a0*/ 	.short	0x0003
        /*00a2*/ 	.short	0x0018
        /*00a4*/ 	.byte	0x00, 0xf5, 0x21, 0x00


	//----- nvinfo : EIATTR_KPARAM_INFO
	.align		4
.L_152:
        /*00a8*/ 	.byte	0x04, 0x17
        /*00aa*/ 	.short	(.L_154 - .L_153)
.L_153:
        /*00ac*/ 	.word	0x00000000
        /*00b0*/ 	.short	0x0002
        /*00b2*/ 	.short	0x0010
        /*00b4*/ 	.byte	0x00, 0xf5, 0x21, 0x00


	//----- nvinfo : EIATTR_KPARAM_INFO
	.align		4
.L_154:
        /*00b8*/ 	.byte	0x04, 0x17
        /*00ba*/ 	.short	(.L_156 - .L_155)
.L_155:
        /*00bc*/ 	.word	0x00000000
        /*00c0*/ 	.short	0x0001
        /*00c2*/ 	.short	0x0008
        /*00c4*/ 	.byte	0x00, 0xf5, 0x21, 0x00


	//----- nvinfo : EIATTR_KPARAM_INFO
	.align		4
.L_156:
        /*00c8*/ 	.byte	0x04, 0x17
        /*00ca*/ 	.short	(.L_158 - .L_157)
.L_157:
        /*00cc*/ 	.word	0x00000000
        /*00d0*/ 	.short	0x0000
        /*00d2*/ 	.short	0x0000
        /*00d4*/ 	.byte	0x00, 0xf0, 0x11, 0x00


	//----- nvinfo : EIATTR_SPARSE_MMA_MASK
	.align		4
.L_158:
        /*00d8*/ 	.byte	0x03, 0x50
        /*00da*/ 	.short	0x0000


	//----- nvinfo : EIATTR_MAXREG_COUNT
	.align		4
        /*00dc*/ 	.byte	0x03, 0x1b
        /*00de*/ 	.short	0x00ff


	//----- nvinfo : EIATTR_MERCURY_ISA_VERSION
	.align		4
        /*00e0*/ 	.byte	0x03, 0x5f
        /*00e2*/ 	.short	0x0101


	//----- nvinfo : EIATTR_VRC_CTA_INIT_COUNT
	.align		4
        /*00e4*/ 	.byte	0x02, 0x4a
	.zero		1
	.zero		1


	//----- nvinfo : EIATTR_EXIT_INSTR_OFFSETS
	.align		4
        /*00e8*/ 	.byte	0x04, 0x1c
        /*00ea*/ 	.short	(.L_160 - .L_159)


	//   ....[0]....
.L_159:
        /*00ec*/ 	.word	0x00000070


	//   ....[1]....
        /*00f0*/ 	.word	0x00000fe0


	//----- nvinfo : EIATTR_CRS_STACK_SIZE
	.align		4
.L_160:
        /*00f4*/ 	.byte	0x04, 0x1e
        /*00f6*/ 	.short	(.L_162 - .L_161)
.L_161:
        /*00f8*/ 	.word	0x00000000


	//----- nvinfo : EIATTR_CBANK_PARAM_SIZE
	.align		4
.L_162:
        /*00fc*/ 	.byte	0x03, 0x19
        /*00fe*/ 	.short	0x0068


	//----- nvinfo : EIATTR_PARAM_CBANK
	.align		4
        /*0100*/ 	.byte	0x04, 0x0a
        /*0102*/ 	.short	(.L_164 - .L_163)
	.align		4
.L_163:
        /*0104*/ 	.word	index@(.nv.constant0._Z5QRdeliPfS_S_S_S_S_S_S_S_S_S_S_)
        /*0108*/ 	.short	0x0380
        /*010a*/ 	.short	0x0068


	//----- nvinfo : EIATTR_SW_WAR
	.align		4
.L_164:
        /*010c*/ 	.byte	0x04, 0x36
        /*010e*/ 	.short	(.L_166 - .L_165)
.L_165:
        /*0110*/ 	.word	0x00000008
.L_166:


//--------------------- .nv.info._Z11cubicSolveriPfS_S_S_S_S_S_S_S_S_S_S_S_S_S_ --------------------------
	.section	.nv.info._Z11cubicSolveriPfS_S_S_S_S_S_S_S_S_S_S_S_S_S_,"",@"SHT_CUDA_INFO"
	.sectionflags	@""
	.align	4


	//----- nvinfo : EIATTR_CUDA_API_VERSION
	.align		4
        /*0000*/ 	.byte	0x04, 0x37
        /*0002*/ 	.short	(.L_168 - .L_167)
.L_167:
        /*0004*/ 	.word	0x00000082


	//----- nvinfo : EIATTR_KPARAM_INFO
	.align		4
.L_168:
        /*0008*/ 	.byte	0x04, 0x17
        /*000a*/ 	.short	(.L_170 - .L_169)
.L_169:
        /*000c*/ 	.word	0x00000000
        /*0010*/ 	.short	0x000f
        /*0012*/ 	.short	0x0078
        /*0014*/ 	.byte	0x00, 0xf5, 0x21, 0x00


	//----- nvinfo : EIATTR_KPARAM_INFO
	.align		4
.L_170:
        /*0018*/ 	.byte	0x04, 0x17
        /*001a*/ 	.short	(.L_172 - .L_171)
.L_171:
        /*001c*/ 	.word	0x00000000
        /*0020*/ 	.short	0x000e
        /*0022*/ 	.short	0x0070
        /*0024*/ 	.byte	0x00, 0xf5, 0x21, 0x00


	//----- nvinfo : EIATTR_KPARAM_INFO
	.align		4
.L_172:
        /*0028*/ 	.byte	0x04, 0x17
        /*002a*/ 	.short	(.L_174 - .L_173)
.L_173:
        /*002c*/ 	.word	0x00000000
        /*0030*/ 	.short	0x000d
        /*0032*/ 	.short	0x0068
        /*0034*/ 	.byte	0x00, 0xf5, 0x21, 0x00


	//----- nvinfo : EIATTR_KPARAM_INFO
	.align		4
.L_174:
        /*0038*/ 	.byte	0x04, 0x17
        /*003a*/ 	.short	(.L_176 - .L_175)
.L_175:
        /*003c*/ 	.word	0x00000000
        /*0040*/ 	.short	0x000c
        /*0042*/ 	.short	0x0060
        /*0044*/ 	.byte	0x00, 0xf5, 0x21, 0x00


	//----- nvinfo : EIATTR_KPARAM_INFO
	.align		4
.L_176:
        /*0048*/ 	.byte	0x04, 0x17
        /*004a*/ 	.short	(.L_178 - .L_177)
.L_177:
        /*004c*/ 	.word	0x00000000
        /*0050*/ 	.short	0x000b
        /*0052*/ 	.short	0x0058
        /*0054*/ 	.byte	0x00, 0xf5, 0x21, 0x00


	//----- nvinfo : EIATTR_KPARAM_INFO
	.align		4
.L_178:
        /*0058*/ 	.byte	0x04, 0x17
        /*005a*/ 	.short	(.L_180 - .L_179)
.L_179:
        /*005c*/ 	.word	0x00000000
        /*0060*/ 	.short	0x000a
        /*0062*/ 	.short	0x0050
        /*0064*/ 	.byte	0x00, 0xf5, 0x21, 0x00


	//----- nvinfo : EIATTR_KPARAM_INFO
	.align		4
.L_180:
        /*0068*/ 	.byte	0x04, 0x17
        /*006a*/ 	.short	(.L_182 - .L_181)
.L_181:
        /*006c*/ 	.word	0x00000000
        /*0070*/ 	.short	0x0009
        /*0072*/ 	.short	0x0048
        /*0074*/ 	.byte	0x00, 0xf5, 0x21, 0x00


	//----- nvinfo : EIATTR_KPARAM_INFO
	.align		4
.L_182:
        /*0078*/ 	.byte	0x04, 0x17
        /*007a*/ 	.short	(.L_184 - .L_183)
.L_183:
        /*007c*/ 	.word	0x00000000
        /*0080*/ 	.short	0x0008
        /*0082*/ 	.short	0x0040
        /*0084*/ 	.byte	0x00, 0xf5, 0x21, 0x00


	//----- nvinfo : EIATTR_KPARAM_INFO
	.align		4
.L_184:
        /*0088*/ 	.byte	0x04, 0x17
        /*008a*/ 	.short	(.L_186 - .L_185)
.L_185:
        /*008c*/ 	.word	0x00000000
        /*0090*/ 	.short	0x0007
        /*0092*/ 	.short	0x0038
        /*0094*/ 	.byte	0x00, 0xf5, 0x21, 0x00


	//----- nvinfo : EIATTR_KPARAM_INFO
	.align		4
.L_186:
        /*0098*/ 	.byte	0x04, 0x17
        /*009a*/ 	.short	(.L_188 - .L_187)
.L_187:
        /*009c*/ 	.word	0x00000000
        /*00a0*/ 	.short	0x0006
        /*00a2*/ 	.short	0x0030
        /*00a4*/ 	.byte	0x00, 0xf5, 0x21, 0x00


	//----- nvinfo : EIATTR_KPARAM_INFO
	.align		4
.L_188:
        /*00a8*/ 	.byte	0x04, 0x17
        /*00aa*/ 	.short	(.L_190 - .L_189)
.L_189:
        /*00ac*/ 	.word	0x00000000
        /*00b0*/ 	.short	0x0005
        /*00b2*/ 	.short	0x0028
        /*00b4*/ 	.byte	0x00, 0xf5, 0x21, 0x00


	//----- nvinfo : EIATTR_KPARAM_INFO
	.align		4
.L_190:
        /*00b8*/ 	.byte	0x04, 0x17
        /*00ba*/ 	.short	(.L_192 - .L_191)
.L_191:
        /*00bc*/ 	.word	0x00000000
        /*00c0*/ 	.short	0x0004
        /*00c2*/ 	.short	0x0020
        /*00c4*/ 	.byte	0x00, 0xf5, 0x21, 0x00


	//----- nvinfo : EIATTR_KPARAM_INFO
	.align		4
.L_192:
        /*00c8*/ 	.byte	0x04, 0x17
        /*00ca*/ 	.short	(.L_194 - .L_193)
.L_193:
        /*00cc*/ 	.word	0x00000000
        /*00d0*/ 	.short	0x0003
        /*00d2*/ 	.short	0x0018
        /*00d4*/ 	.byte	0x00, 0xf5, 0x21, 0x00


	//----- nvinfo : EIATTR_KPARAM_INFO
	.align		4
.L_194:
        /*00d8*/ 	.byte	0x04, 0x17
        /*00da*/ 	.short	(.L_196 - .L_195)
.L_195:
        /*00dc*/ 	.word	0x00000000
        /*00e0*/ 	.short	0x0002
        /*00e2*/ 	.short	0x0010
        /*00e4*/ 	.byte	0x00, 0xf5, 0x21, 0x00


	//----- nvinfo : EIATTR_KPARAM_INFO
	.align		4
.L_196:
        /*00e8*/ 	.byte	0x04, 0x17
        /*00ea*/ 	.short	(.L_198 - .L_197)
.L_197:
        /*00ec*/ 	.word	0x00000000
        /*00f0*/ 	.short	0x0001
        /*00f2*/ 	.short	0x0008
        /*00f4*/ 	.byte	0x00, 0xf5, 0x21, 0x00


	//----- nvinfo : EIATTR_KPARAM_INFO
	.align		4
.L_198:
        /*00f8*/ 	.byte	0x04, 0x17
        /*00fa*/ 	.short	(.L_200 - .L_199)
.L_199:
        /*00fc*/ 	.word	0x00000000
        /*0100*/ 	.short	0x0000
        /*0102*/ 	.short	0x0000
        /*0104*/ 	.byte	0x00, 0xf0, 0x11, 0x00


	//----- nvinfo : EIATTR_SPARSE_MMA_MASK
	.align		4
.L_200:
        /*0108*/ 	.byte	0x03, 0x50
        /*010a*/ 	.short	0x0000


	//----- nvinfo : EIATTR_MAXREG_COUNT
	.align		4
        /*010c*/ 	.byte	0x03, 0x1b
        /*010e*/ 	.short	0x00ff


	//----- nvinfo : EIATTR_MERCURY_ISA_VERSION
	.align		4
        /*0110*/ 	.byte	0x03, 0x5f
        /*0112*/ 	.short	0x0101


	//----- nvinfo : EIATTR_VRC_CTA_INIT_COUNT
	.align		4
        /*0114*/ 	.byte	0x02, 0x4a
	.zero		1
	.zero		1


	//----- nvinfo : EIATTR_EXIT_INSTR_OFFSETS
	.align		4
        /*0118*/ 	.byte	0x04, 0x1c
        /*011a*/ 	.short	(.L_202 - .L_201)


	//   ....[0]....
.L_201:
        /*011c*/ 	.word	0x00000080


	//   ....[1]....
        /*0120*/ 	.word	0x000032b0


	//   ....[2]....
        /*0124*/ 	.word	0x000032e0


	//   ....[3]....
        /*0128*/ 	.word	0x00003420


	//----- nvinfo : EIATTR_CRS_STACK_SIZE
	.align		4
.L_202:
        /*012c*/ 	.byte	0x04, 0x1e
        /*012e*/ 	.short	(.L_204 - .L_203)
.L_203:
        /*0130*/ 	.word	0x00000000


	//----- nvinfo : EIATTR_CBANK_PARAM_SIZE
	.align		4
.L_204:
        /*0134*/ 	.byte	0x03, 0x19
        /*0136*/ 	.short	0x0080


	//----- nvinfo : EIATTR_PARAM_CBANK
	.align		4
        /*0138*/ 	.byte	0x04, 0x0a
        /*013a*/ 	.short	(.L_206 - .L_205)
	.align		4
.L_205:
        /*013c*/ 	.word	index@(.nv.constant0._Z11cubicSolveriPfS_S_S_S_S_S_S_S_S_S_S_S_S_S_)
        /*0140*/ 	.short	0x0380
        /*0142*/ 	.short	0x0080


	//----- nvinfo : EIATTR_SW_WAR
	.align		4
.L_206:
        /*0144*/ 	.byte	0x04, 0x36
        /*0146*/ 	.short	(.L_208 - .L_207)
.L_207:
        /*0148*/ 	.word	0x00000008
.L_208:


//--------------------- .nv.callgraph             --------------------------
	.section	.nv.callgraph,"",@"SHT_CUDA_CALLGRAPH"
	.align	4
	.sectionentsize	8
	.align		4
        /*0000*/ 	.word	0x00000000
	.align		4
        /*0004*/ 	.word	0xffffffff
	.align		4
        /*0008*/ 	.word	0x00000000
	.align		4
        /*000c*/ 	.word	0xfffffffe
	.align		4
        /*0010*/ 	.word	0x00000000
	.align		4
        /*0014*/ 	.word	0xfffffffd
	.align		4
        /*0018*/ 	.word	0x00000000
	.align		4
        /*001c*/ 	.word	0xfffffffc


//--------------------- .nv.constant4             --------------------------
	.section	.nv.constant4,"a",@progbits
	.align	8
	.align		8
.nv.constant4:
        /*0000*/ 	.dword	__cudart_i2opi_f


//--------------------- .text._Z18QuarticSolver_fulliPfS_S_S_S_S_S_S_S_S_S_S_S_S_S_S_S_ --------------------------
	.section	.text._Z18QuarticSolver_fulliPfS_S_S_S_S_S_S_S_S_S_S_S_S_S_S_S_,"ax",@progbits
	.align	128
        .global         _Z18QuarticSolver_fulliPfS_S_S_S_S_S_S_S_S_S_S_S_S_S_S_S_
        .type           _Z18QuarticSolver_fulliPfS_S_S_S_S_S_S_S_S_S_S_S_S_S_S_S_,@function
        .size           _Z18QuarticSolver_fulliPfS_S_S_S_S_S_S_S_S_S_S_S_S_S_S_S_,(.L_x_240 - _Z18QuarticSolver_fulliPfS_S_S_S_S_S_S_S_S_S_S_S_S_S_S_S_)
        .other          _Z18QuarticSolver_fulliPfS_S_S_S_S_S_S_S_S_S_S_S_S_S_S_S_,@"STO_CUDA_ENTRY STV_DEFAULT"
_Z18QuarticSolver_fulliPfS_S_S_S_S_S_S_S_S_S_S_S_S_S_S_S_:
.text._Z18QuarticSolver_fulliPfS_S_S_S_S_S_S_S_S_S_S_S_S_S_S_S_:
[----:B------:R-:W0:Y:S01]  /*0000*/  LDC R1, c[0x0][0x37c] ;  /* 0x0000df00ff017b82 */ /* 0x000e220000000800 */
[----:B------:R-:W1:Y:S07]  /*0010*/  S2R R0, SR_TID.X ;  /* 0x0000000000007919 */ /* 0x000e6e0000002100 */
[----:B------:R-:W1:Y:S01]  /*0020*/  S2UR UR4, SR_CTAID.X ;  /* 0x00000000000479c3 */ /* 0x000e620000002500 */
[----:B------:R-:W2:Y:S01]  /*0030*/  LDCU UR5, c[0x0][0x380] ;  /* 0x00007000ff0577ac */ /* 0x000ea20008000800 */
[----:B0-----:R-:W-:-:S06]  /*0040*/  VIADD R1, R1, 0xffffffe0 ;  /* 0xffffffe001017836 */ /* 0x001fcc0000000000 */
[----:B------:R-:W1:Y:S02]  /*0050*/  LDC R9, c[0x0][0x360] ;  /* 0x0000d800ff097b82 */ /* 0x000e640000000800 */
[----:B-1----:R-:W-:-:S05]  /*0060*/  IMAD R9, R9, UR4, R0 ;  /* 0x0000000409097c24 */ /* 0x002fca000f8e0200 */
[----:B--2---:R-:W-:-:S13]  /*0070*/  ISETP.GE.AND P0, PT, R9, UR5, PT ;  /* 0x0000000509007c0c */ /* 0x004fda000bf06270 */
[----:B------:R-:W-:Y:S05]  /*0080*/  @P0 EXIT ;  /* 0x000000000000094d */ /* 0x000fea0003800000 */
[----:B------:R-:W0:Y:S01]  /*0090*/  LDC.64 R32, c[0x0][0x388] ;  /* 0x0000e200ff207b82 */ /* 0x000e220000000a00 */
[----:B------:R-:W1:Y:S07]  /*00a0*/  LDCU.64 UR6, c[0x0][0x358] ;  /* 0x00006b00ff0677ac */ /* 0x000e6e0008000a00 */
[----:B------:R-:W2:Y:S01]  /*00b0*/  LDC.64 R36, c[0x0][0x390] ;  /* 0x0000e400ff247b82 */ /* 0x000ea20000000a00 */
[----:B0-----:R-:W-:-:S05]  /*00c0*/  IMAD.WIDE R32, R9, 0x4, R32 ;  /* 0x0000000409207825 */ /* 0x001fca00078e0220 */
[----:B-1----:R-:W3:Y:S01]  /*00d0*/  LDG.E R0, desc[UR6][R32.64] ;  /* 0x0000000620007981 */ /* 0x002ee2000c1e1900 */
[----:B--2---:R-:W-:-:S05]  /*00e0*/  IMAD.WIDE R36, R9, 0x4, R36 ;  /* 0x0000000409247825 */ /* 0x004fca00078e0224 */
[----:B------:R-:W2:Y:S01]  /*00f0*/  LDG.E R3, desc[UR6][R36.64] ;  /* 0x0000000624037981 */ /* 0x000ea2000c1e1900 */
[----:B------:R-:W-:Y:S01]  /*0100*/  BSSY.RECONVERGENT B0, `(.L_x_0) ;  /* 0x000000c000007945 */ /* 0x000fe20003800200 */
[----:B---3--:R-:W0:Y:S08]  /*0110*/  MUFU.RCP R5, R0 ;  /* 0x0000000000057308 */ /* 0x008e300000001000 */
[----:B--2---:R-:W1:Y:S01]  /*0120*/  FCHK P0, R3, R0 ;  /* 0x0000000003007302 */ /* 0x004e620000000000 */
[----:B0-----:R-:W-:-:S04]  /*0130*/  FFMA R2, -R0, R5, 1 ;  /* 0x3f80000000027423 */ /* 0x001fc80000000105 */
[----:B------:R-:W-:-:S04]  /*0140*/  FFMA R2, R5, R2, R5 ;  /* 0x0000000205027223 */ /* 0x000fc80000000005 */
[----:B------:R-:W-:-:S04]  /*0150*/  FFMA R5, R3, R2, RZ ;  /* 0x0000000203057223 */ /* 0x000fc800000000ff */
[----:B------:R-:W-:-:S04]  /*0160*/  FFMA R4, -R0, R5, R3 ;  /* 0x0000000500047223 */ /* 0x000fc80000000103 */
[----:B------:R-:W-:Y:S01]  /*0170*/  FFMA R2, R2, R4, R5 ;  /* 0x0000000402027223 */ /* 0x000fe20000000005 */
[----:B-1----:R-:W-:Y:S06]  /*0180*/  @!P0 BRA `(.L_x_1) ;  /* 0x00000000000c8947 */ /* 0x002fec0003800000 */
[----:B------:R-:W-:-:S07]  /*0190*/  MOV R2, 0x1b0 ;  /* 0x000001b000027802 */ /* 0x000fce0000000f00 */
[----:B------:R-:W-:Y:S05]  /*01a0*/  CALL.REL.NOINC `($__internal_2_$__cuda_sm3x_div_rn_noftz_f32_slowpath) ;  /* 0x0000003400e87944 */ /* 0x000fea0003c00000 */
[----:B------:R-:W-:-:S07]  /*01b0*/  IMAD.MOV.U32 R2, RZ, RZ, R0 ;  /* 0x000000ffff027224 */ /* 0x000fce00078e0000 */
.L_x_1:
[----:B------:R-:W-:Y:S05]  /*01c0*/  BSYNC.RECONVERGENT B0 ;  /* 0x0000000000007941 */ /* 0x000fea0003800200 */
.L_x_0:
[----:B------:R-:W0:Y:S01]  /*01d0*/  LDC.64 R26, c[0x0][0x3a8] ;  /* 0x0000ea00ff1a7b82 */ /* 0x000e220000000a00 */
[----:B------:R-:W-:-:S07]  /*01e0*/  FMUL R5, R2, 0.75 ;  /* 0x3f40000002057820 */ /* 0x000fce0000400000 */
[----:B------:R-:W1:Y:S01]  /*01f0*/  LDC.64 R24, c[0x0][0x398] ;  /* 0x0000e600ff187b82 */ /* 0x000e620000000a00 */
[----:B0-----:R-:W-:-:S05]  /*0200*/  IMAD.WIDE R26, R9, 0x4, R26 ;  /* 0x00000004091a7825 */ /* 0x001fca00078e021a */
[----:B------:R0:W-:Y:S04]  /*0210*/  STG.E desc[UR6][R26.64], R5 ;  /* 0x000000051a007986 */ /* 0x0001e8000c101906 */
[----:B------:R-:W2:Y:S01]  /*0220*/  LDG.E R0, desc[UR6][R32.64] ;  /* 0x0000000620007981 */ /* 0x000ea2000c1e1900 */
[----:B-1----:R-:W-:-:S05]  /*0230*/  IMAD.WIDE R24, R9, 0x4, R24 ;  /* 0x0000000409187825 */ /* 0x002fca00078e0218 */
[----:B------:R-:W3:Y:S01]  /*0240*/  LDG.E R3, desc[UR6][R24.64] ;  /* 0x0000000618037981 */ /* 0x000ee2000c1e1900 */
[----:B------:R-:W-:Y:S01]  /*0250*/  BSSY.RECONVERGENT B0, `(.L_x_2) ;  /* 0x000000c000007945 */ /* 0x000fe20003800200 */
[----:B--2---:R-:W1:Y:S08]  /*0260*/  MUFU.RCP R7, R0 ;  /* 0x0000000000077308 */ /* 0x004e700000001000 */
[----:B---3--:R-:W2:Y:S01]  /*0270*/  FCHK P0, R3, R0 ;  /* 0x0000000003007302 */ /* 0x008ea20000000000 */
[----:B-1----:R-:W-:-:S04]  /*0280*/  FFMA R2, -R0, R7, 1 ;  /* 0x3f80000000027423 */ /* 0x002fc80000000107 */
[----:B------:R-:W-:-:S04]  /*0290*/  FFMA R2, R7, R2, R7 ;  /* 0x0000000207027223 */ /* 0x000fc80000000007 */
[----:B------:R-:W-:-:S04]  /*02a0*/  FFMA R7, R3, R2, RZ ;  /* 0x0000000203077223 */ /* 0x000fc800000000ff */
[----:B------:R-:W-:-:S04]  /*02b0*/  FFMA R4, -R0, R7, R3 ;  /* 0x0000000700047223 */ /* 0x000fc80000000103 */
[----:B------:R-:W-:Y:S01]  /*02c0*/  FFMA R2, R2, R4, R7 ;  /* 0x0000000402027223 */ /* 0x000fe20000000007 */
[----:B0-2---:R-:W-:Y:S06]  /*02d0*/  @!P0 BRA `(.L_x_3) ;  /* 0x00000000000c8947 */ /* 0x005fec0003800000 */
[----:B------:R-:W-:-:S07]  /*02e0*/  MOV R2, 0x300 ;  /* 0x0000030000027802 */ /* 0x000fce0000000f00 */
[----:B------:R-:W-:Y:S05]  /*02f0*/  CALL.REL.NOINC `($__internal_2_$__cuda_sm3x_div_rn_noftz_f32_slowpath) ;  /* 0x0000003400947944 */ /* 0x000fea0003c00000 */
[----:B------:R-:W-:-:S07]  /*0300*/  MOV R2, R0 ;  /* 0x0000000000027202 */ /* 0x000fce0000000f00 */
.L_x_3:
[----:B------:R-:W-:Y:S05]  /*0310*/  BSYNC.RECONVERGENT B0 ;  /* 0x0000000000007941 */ /* 0x000fea0003800200 */
.L_x_2:
[----:B------:R-:W0:Y:S01]  /*0320*/  LDC.64 R10, c[0x0][0x3b0] ;  /* 0x0000ec00ff0a7b82 */ /* 0x000e220000000a00 */
[----:B------:R-:W-:-:S07]  /*0330*/  FMUL R5, R2, 0.5 ;  /* 0x3f00000002057820 */ /* 0x000fce0000400000 */
        /* <DEDUP_REMOVED lines=17> */
[----:B------:R-:W-:-:S07]  /*0450*/  IMAD.MOV.U32 R2, RZ, RZ, R0 ;  /* 0x000000ffff027224 */ /* 0x000fce00078e0000 */
.L_x_5:
[----:B------:R-:W-:Y:S05]  /*0460*/  BSYNC.RECONVERGENT B0 ;  /* 0x0000000000007941 */ /* 0x000fea0003800200 */
.L_x_4:
[----:B------:R-:W0:Y:S01]  /*0470*/  LDC.64 R16, c[0x0][0x3b8] ;  /* 0x0000ee00ff107b82 */ /* 0x000e220000000a00 */
[----:B------:R-:W-:Y:S01]  /*0480*/  FMUL R13, R2, 0.25 ;  /* 0x3e800000020d7820 */ /* 0x000fe20000400000 */
[----:B0-----:R-:W-:-:S05]  /*0490*/  IMAD.WIDE R16, R9, 0x4, R16 ;  /* 0x0000000409107825 */ /* 0x001fca00078e0210 */
[----:B------:R0:W-:Y:S04]  /*04a0*/  STG.E desc[UR6][R16.64], R13 ;  /* 0x0000000d10007986 */ /* 0x0001e8000c101906 */
[----:B------:R-:W2:Y:S01]  /*04b0*/  LDG.E R0, desc[UR6][R10.64] ;  /* 0x000000060a007981 */ /* 0x000ea2000c1e1900 */
[----:B------:R-:W1:Y:S01]  /*04c0*/  MUFU.RCP64H R3, 3 ;  /* 0x4008000000037908 */ /* 0x000e620000001800 */
[----:B------:R-:W-:Y:S02]  /*04d0*/  HFMA2 R7, -RZ, RZ, 2.015625, 0 ;  /* 0x40080000ff077431 */ /* 0x000fe400000001ff */
[----:B------:R-:W-:Y:S01]  /*04e0*/  IMAD.MOV.U32 R6, RZ, RZ, 0x0 ;  /* 0x00000000ff067424 */ /* 0x000fe200078e00ff */
[----:B------:R-:W-:Y:S01]  /*04f0*/  UMOV UR4, URZ ;  /* 0x000000ff00047c82 */ /* 0x000fe20008000000 */
[----:B------:R-:W-:Y:S01]  /*0500*/  IMAD.MOV.U32 R2, RZ, RZ, 0x1 ;  /* 0x00000001ff027424 */ /* 0x000fe200078e00ff */
[----:B------:R-:W-:Y:S05]  /*0510*/  BSSY.RECONVERGENT B0, `(.L_x_6) ;  /* 0x0000013000007945 */ /* 0x000fea0003800200 */
[----:B-1----:R-:W-:-:S08]  /*0520*/  DFMA R4, R2, -R6, 1 ;  /* 0x3ff000000204742b */ /* 0x002fd00000000806 */
[----:B------:R-:W-:-:S08]  /*0530*/  DFMA R4, R4, R4, R4 ;  /* 0x000000040404722b */ /* 0x000fd00000000004 */
[----:B------:R-:W-:-:S08]  /*0540*/  DFMA R4, R2, R4, R2 ;  /* 0x000000040204722b */ /* 0x000fd00000000002 */
[----:B------:R-:W-:-:S08]  /*0550*/  DFMA R2, R4, -R6, 1 ;  /* 0x3ff000000402742b */ /* 0x000fd00000000806 */
[----:B------:R-:W-:Y:S01]  /*0560*/  DFMA R2, R4, R2, R4 ;  /* 0x000000020402722b */ /* 0x000fe20000000004 */
[----:B--2---:R-:W1:Y:S07]  /*0570*/  F2F.F64.F32 R6, R0 ;  /* 0x0000000000067310 */ /* 0x004e6e0000201800 */
[----:B-1----:R-:W-:Y:S01]  /*0580*/  DMUL R4, R6, R2 ;  /* 0x0000000206047228 */ /* 0x002fe20000000000 */
[----:B------:R-:W-:-:S07]  /*0590*/  FSETP.GEU.AND P1, PT, |R7|, 6.5827683646048100446e-37, PT ;  /* 0x036000000700780b */ /* 0x000fce0003f2e200 */
[----:B0-----:R-:W-:-:S08]  /*05a0*/  DFMA R12, R4, -3, R6 ;  /* 0xc0080000040c782b */ /* 0x001fd00000000006 */
[----:B------:R-:W-:-:S10]  /*05b0*/  DFMA R2, R2, R12, R4 ;  /* 0x0000000c0202722b */ /* 0x000fd40000000004 */
[----:B------:R-:W-:-:S05]  /*05c0*/  FFMA R4, RZ, 2.125, R3 ;  /* 0x40080000ff047823 */ /* 0x000fca0000000003 */
[----:B------:R-:W-:-:S13]  /*05d0*/  FSETP.GT.AND P0, PT, |R4|, 1.469367938527859385e-39, PT ;  /* 0x001000000400780b */ /* 0x000fda0003f04200 */
[----:B------:R-:W-:Y:S05]  /*05e0*/  @P0 BRA P1, `(.L_x_7) ;  /* 0x0000000000140947 */ /* 0x000fea0000800000 */
[----:B------:R-:W-:Y:S01]  /*05f0*/  IMAD.MOV.U32 R15, RZ, RZ, 0x40080000 ;  /* 0x40080000ff0f7424 */ /* 0x000fe200078e00ff */
[----:B------:R-:W-:-:S07]  /*0600*/  MOV R0, 0x620 ;  /* 0x0000062000007802 */ /* 0x000fce0000000f00 */
[----:B------:R-:W-:Y:S05]  /*0610*/  CALL.REL.NOINC `($__internal_0_$__cuda_sm20_div_rn_f64_full) ;  /* 0x0000002800f87944 */ /* 0x000fea0003c00000 */
[----:B------:R-:W-:Y:S01]  /*0620*/  MOV R2, R6 ;  /* 0x0000000600027202 */ /* 0x000fe20000000f00 */
[----:B------:R-:W-:-:S07]  /*0630*/  IMAD.MOV.U32 R3, RZ, RZ, R7 ;  /* 0x000000ffff037224 */ /* 0x000fce00078e0007 */
.L_x_7:
[----:B------:R-:W-:Y:S05]  /*0640*/  BSYNC.RECONVERGENT B0 ;  /* 0x0000000000007941 */ /* 0x000fea0003800200 */
.L_x_6:
[----:B------:R-:W2:Y:S01]  /*0650*/  LDG.E R0, desc[UR6][R26.64] ;  /* 0x000000061a007981 */ /* 0x000ea2000c1e1900 */
[----:B------:R-:W0:Y:S01]  /*0660*/  MUFU.RCP64H R5, -9 ;  /* 0xc022000000057908 */ /* 0x000e220000001800 */
[----:B------:R-:W-:Y:S02]  /*0670*/  HFMA2 R13, -RZ, RZ, 2.06640625, 0 ;  /* 0x40220000ff0d7431 */ /* 0x000fe400000001ff */
[----:B------:R-:W-:Y:S01]  /*0680*/  IMAD.MOV.U32 R12, RZ, RZ, 0x0 ;  /* 0x00000000ff0c7424 */ /* 0x000fe200078e00ff */
[----:B------:R-:W-:Y:S01]  /*0690*/  BSSY.RECONVERGENT B0, `(.L_x_8) ;  /* 0x0000015000007945 */ /* 0x000fe20003800200 */
[----:B------:R-:W-:-:S06]  /*06a0*/  IMAD.MOV.U32 R4, RZ, RZ, 0x1 ;  /* 0x00000001ff047424 */ /* 0x000fcc00078e00ff */
[----:B0-----:R-:W-:-:S08]  /*06b0*/  DFMA R6, R4, R12, 1 ;  /* 0x3ff000000406742b */ /* 0x001fd0000000000c */
[----:B------:R-:W-:-:S08]  /*06c0*/  DFMA R6, R6, R6, R6 ;  /* 0x000000060606722b */ /* 0x000fd00000000006 */
[----:B------:R-:W-:-:S08]  /*06d0*/  DFMA R4, R4, R6, R4 ;  /* 0x000000060404722b */ /* 0x000fd00000000004 */
[----:B------:R-:W-:-:S08]  /*06e0*/  DFMA R12, R4, R12, 1 ;  /* 0x3ff00000040c742b */ /* 0x000fd0000000000c */
[----:B------:R-:W-:Y:S01]  /*06f0*/  DFMA R4, R4, R12, R4 ;  /* 0x0000000c0404722b */ /* 0x000fe20000000004 */
[----:B--2---:R-:W-:-:S06]  /*0700*/  FMUL R6, R0, R0 ;  /* 0x0000000000067220 */ /* 0x004fcc0000400000 */
[----:B------:R-:W0:Y:S02]  /*0710*/  F2F.F64.F32 R6, R6 ;  /* 0x0000000600067310 */ /* 0x000e240000201800 */
[----:B0-----:R-:W-:Y:S01]  /*0720*/  DMUL R12, R6, R4 ;  /* 0x00000004060c7228 */ /* 0x001fe20000000000 */
[----:B------:R-:W-:-:S07]  /*0730*/  FSETP.GEU.AND P1, PT, |R7|, 6.5827683646048100446e-37, PT ;  /* 0x036000000700780b */ /* 0x000fce0003f2e200 */
[----:B------:R-:W-:-:S08]  /*0740*/  DFMA R14, R12, 9, R6 ;  /* 0x402200000c0e782b */ /* 0x000fd00000000006 */
[----:B------:R-:W-:-:S10]  /*0750*/  DFMA R4, R4, R14, R12 ;  /* 0x0000000e0404722b */ /* 0x000fd4000000000c */
[----:B------:R-:W-:-:S05]  /*0760*/  FFMA R0, RZ, -2.53125, R5 ;  /* 0xc0220000ff007823 */ /* 0x000fca0000000005 */
[----:B------:R-:W-:-:S13]  /*0770*/  FSETP.GT.AND P0, PT, |R0|, 1.469367938527859385e-39, PT ;  /* 0x001000000000780b */ /* 0x000fda0003f04200 */
[----:B------:R-:W-:Y:S05]  /*0780*/  @P0 BRA P1, `(.L_x_9) ;  /* 0x0000000000140947 */ /* 0x000fea0000800000 */
[----:B------:R-:W-:Y:S02]  /*0790*/  MOV R15, 0xc0220000 ;  /* 0xc0220000000f7802 */ /* 0x000fe40000000f00 */
[----:B------:R-:W-:-:S07]  /*07a0*/  MOV R0, 0x7c0 ;  /* 0x000007c000007802 */ /* 0x000fce0000000f00 */
[----:B------:R-:W-:Y:S05]  /*07b0*/  CALL.REL.NOINC `($__internal_0_$__cuda_sm20_div_rn_f64_full) ;  /* 0x0000002800907944 */ /* 0x000fea0003c00000 */
[----:B------:R-:W-:Y:S01]  /*07c0*/  IMAD.MOV.U32 R4, RZ, RZ, R6 ;  /* 0x000000ffff047224 */ /* 0x000fe200078e0006 */
[----:B------:R-:W-:-:S07]  /*07d0*/  MOV R5, R7 ;  /* 0x0000000700057202 */ /* 0x000fce0000000f00 */
.L_x_9:
[----:B------:R-:W-:Y:S05]  /*07e0*/  BSYNC.RECONVERGENT B0 ;  /* 0x0000000000007941 */ /* 0x000fea0003800200 */
.L_x_8:
[----:B------:R-:W0:Y:S01]  /*07f0*/  LDC.64 R28, c[0x0][0x3c0] ;  /* 0x0000f000ff1c7b82 */ /* 0x000e220000000a00 */
[----:B------:R-:W-:-:S06]  /*0800*/  DADD R2, R4, R2 ;  /* 0x0000000004027229 */ /* 0x000fcc0000000002 */
[----:B------:R-:W1:Y:S01]  /*0810*/  F2F.F32.F64 R15, R2 ;  /* 0x00000002000f7310 */ /* 0x000e620000301000 */
[----:B0-----:R-:W-:-:S05]  /*0820*/  IMAD.WIDE R28, R9, 0x4, R28 ;  /* 0x00000004091c7825 */ /* 0x001fca00078e021c */
[----:B-1----:R0:W-:Y:S04]  /*0830*/  STG.E desc[UR6][R28.64], R15 ;  /* 0x0000000f1c007986 */ /* 0x0021e8000c101906 */
[----:B------:R-:W2:Y:S04]  /*0840*/  LDG.E R11, desc[UR6][R10.64] ;  /* 0x000000060a0b7981 */ /* 0x000ea8000c1e1900 */
[----:B------:R-:W2:Y:S01]  /*0850*/  LDG.E R34, desc[UR6][R26.64] ;  /* 0x000000061a227981 */ /* 0x000ea2000c1e1900 */
[----:B------:R-:W1:Y:S01]  /*0860*/  MUFU.RCP64H R5, 6 ;  /* 0x4018000000057908 */ /* 0x000e620000001800 */
[----:B------:R-:W-:Y:S01]  /*0870*/  IMAD.MOV.U32 R12, RZ, RZ, 0x0 ;  /* 0x00000000ff0c7424 */ /* 0x000fe200078e00ff */
[----:B------:R-:W-:Y:S01]  /*0880*/  MOV R13, 0x40180000 ;  /* 0x40180000000d7802 */ /* 0x000fe20000000f00 */
[----:B------:R-:W-:Y:S01]  /*0890*/  IMAD.MOV.U32 R4, RZ, RZ, 0x1 ;  /* 0x00000001ff047424 */ /* 0x000fe200078e00ff */
[----:B------:R-:W-:Y:S05]  /*08a0*/  BSSY.RECONVERGENT B0, `(.L_x_10) ;  /* 0x0000014000007945 */ /* 0x000fea0003800200 */
[----:B-1----:R-:W-:-:S08]  /*08b0*/  DFMA R6, R4, -R12, 1 ;  /* 0x3ff000000406742b */ /* 0x002fd0000000080c */
[----:B------:R-:W-:-:S08]  /*08c0*/  DFMA R6, R6, R6, R6 ;  /* 0x000000060606722b */ /* 0x000fd00000000006 */
[----:B------:R-:W-:-:S08]  /*08d0*/  DFMA R4, R4, R6, R4 ;  /* 0x000000060404722b */ /* 0x000fd00000000004 */
[----:B------:R-:W-:-:S08]  /*08e0*/  DFMA R2, R4, -R12, 1 ;  /* 0x3ff000000402742b */ /* 0x000fd0000000080c */
[----:B------:R-:W-:Y:S01]  /*08f0*/  DFMA R2, R4, R2, R4 ;  /* 0x000000020402722b */ /* 0x000fe20000000004 */
[----:B--2---:R-:W-:-:S06]  /*0900*/  FMUL R6, R34, R11 ;  /* 0x0000000b22067220 */ /* 0x004fcc0000400000 */
[----:B------:R-:W1:Y:S02]  /*0910*/  F2F.F64.F32 R6, R6 ;  /* 0x0000000600067310 */ /* 0x000e640000201800 */
[----:B-1----:R-:W-:Y:S01]  /*0920*/  DMUL R4, R6, R2 ;  /* 0x0000000206047228 */ /* 0x002fe20000000000 */
[----:B------:R-:W-:-:S07]  /*0930*/  FSETP.GEU.AND P1, PT, |R7|, 6.5827683646048100446e-37, PT ;  /* 0x036000000700780b */ /* 0x000fce0003f2e200 */
[----:B------:R-:W-:-:S08]  /*0940*/  DFMA R10, R4, -6, R6 ;  /* 0xc0180000040a782b */ /* 0x000fd00000000006 */
[----:B------:R-:W-:-:S10]  /*0950*/  DFMA R2, R2, R10, R4 ;  /* 0x0000000a0202722b */ /* 0x000fd40000000004 */
[----:B------:R-:W-:-:S05]  /*0960*/  FFMA R0, RZ, 2.375, R3 ;  /* 0x40180000ff007823 */ /* 0x000fca0000000003 */
[----:B------:R-:W-:-:S13]  /*0970*/  FSETP.GT.AND P0, PT, |R0|, 1.469367938527859385e-39, PT ;  /* 0x001000000000780b */ /* 0x000fda0003f04200 */
[----:B0-----:R-:W-:Y:S05]  /*0980*/  @P0 BRA P1, `(.L_x_11) ;  /* 0x0000000000140947 */ /* 0x001fea0000800000 */
[----:B------:R-:W-:Y:S02]  /*0990*/  MOV R15, 0x40180000 ;  /* 0x40180000000f7802 */ /* 0x000fe40000000f00 */
[----:B------:R-:W-:-:S07]  /*09a0*/  MOV R0, 0x9c0 ;  /* 0x000009c000007802 */ /* 0x000fce0000000f00 */
[----:B------:R-:W-:Y:S05]  /*09b0*/  CALL.REL.NOINC `($__internal_0_$__cuda_sm20_div_rn_f64_full) ;  /* 0x0000002800107944 */ /* 0x000fea0003c00000 */
[----:B------:R-:W-:Y:S01]  /*09c0*/  IMAD.MOV.U32 R2, RZ, RZ, R6 ;  /* 0x000000ffff027224 */ /* 0x000fe200078e0006 */
[----:B------:R-:W-:-:S07]  /*09d0*/  MOV R3, R7 ;  /* 0x0000000700037202 */ /* 0x000fce0000000f00 */
.L_x_11:
[----:B------:R-:W-:Y:S05]  /*09e0*/  BSYNC.RECONVERGENT B0 ;  /* 0x0000000000007941 */ /* 0x000fea0003800200 */
.L_x_10:
[----:B------:R-:W0:Y:S01]  /*09f0*/  MUFU.RCP64H R5, -27 ;  /* 0xc03b000000057908 */ /* 0x000e220000001800 */
[----:B------:R-:W-:Y:S02]  /*0a00*/  HFMA2 R11, -RZ, RZ, 2.115234375, 0 ;  /* 0x403b0000ff0b7431 */ /* 0x000fe400000001ff */
[----:B------:R-:W-:Y:S01]  /*0a10*/  IMAD.MOV.U32 R10, RZ, RZ, 0x0 ;  /* 0x00000000ff0a7424 */ /* 0x000fe200078e00ff */
[----:B------:R-:W-:Y:S01]  /*0a20*/  BSSY.RECONVERGENT B0, `(.L_x_12) ;  /* 0x0000016000007945 */ /* 0x000fe20003800200 */
[----:B------:R-:W-:-:S06]  /*0a30*/  IMAD.MOV.U32 R4, RZ, RZ, 0x1 ;  /* 0x00000001ff047424 */ /* 0x000fcc00078e00ff */
[----:B0-----:R-:W-:-:S08]  /*0a40*/  DFMA R6, R4, R10, 1 ;  /* 0x3ff000000406742b */ /* 0x001fd0000000000a */
[----:B------:R-:W-:-:S08]  /*0a50*/  DFMA R6, R6, R6, R6 ;  /* 0x000000060606722b */ /* 0x000fd00000000006 */
[----:B------:R-:W-:Y:S01]  /*0a60*/  DFMA R4, R4, R6, R4 ;  /* 0x000000060404722b */ /* 0x000fe20000000004 */
[----:B------:R-:W-:-:S04]  /*0a70*/  FMUL R7, R34, R34 ;  /* 0x0000002222077220 */ /* 0x000fc80000400000 */
[----:B------:R-:W-:-:S03]  /*0a80*/  FMUL R7, R34, R7 ;  /* 0x0000000722077220 */ /* 0x000fc60000400000 */
[----:B------:R-:W-:-:S03]  /*0a90*/  DFMA R10, R4, R10, 1 ;  /* 0x3ff00000040a742b */ /* 0x000fc6000000000a */
[----:B------:R-:W0:Y:S05]  /*0aa0*/  F2F.F64.F32 R6, R7 ;  /* 0x0000000700067310 */ /* 0x000e2a0000201800 */
[----:B------:R-:W-:-:S08]  /*0ab0*/  DFMA R4, R4, R10, R4 ;  /* 0x0000000a0404722b */ /* 0x000fd00000000004 */
[----:B0-----:R-:W-:Y:S01]  /*0ac0*/  DMUL R10, R6, R4 ;  /* 0x00000004060a7228 */ /* 0x001fe20000000000 */
[----:B------:R-:W-:-:S07]  /*0ad0*/  FSETP.GEU.AND P1, PT, |R7|, 6.5827683646048100446e-37, PT ;  /* 0x036000000700780b */ /* 0x000fce0003f2e200 */
[----:B------:R-:W-:-:S08]  /*0ae0*/  DFMA R12, R10, 27, R6 ;  /* 0x403b00000a0c782b */ /* 0x000fd00000000006 */
[----:B------:R-:W-:-:S10]  /*0af0*/  DFMA R4, R4, R12, R10 ;  /* 0x0000000c0404722b */ /* 0x000fd4000000000a */
[----:B------:R-:W-:-:S05]  /*0b00*/  FFMA R0, RZ, -2.921875, R5 ;  /* 0xc03b0000ff007823 */ /* 0x000fca0000000005 */
[----:B------:R-:W-:-:S13]  /*0b10*/  FSETP.GT.AND P0, PT, |R0|, 1.469367938527859385e-39, PT ;  /* 0x001000000000780b */ /* 0x000fda0003f04200 */
[----:B------:R-:W-:Y:S05]  /*0b20*/  @P0 BRA P1, `(.L_x_13) ;  /* 0x0000000000140947 */ /* 0x000fea0000800000 */
[----:B------:R-:W-:Y:S02]  /*0b30*/  MOV R15, 0xc03b0000 ;  /* 0xc03b0000000f7802 */ /* 0x000fe40000000f00 */
[----:B------:R-:W-:-:S07]  /*0b40*/  MOV R0, 0xb60 ;  /* 0x00000b6000007802 */ /* 0x000fce0000000f00 */
[----:B------:R-:W-:Y:S05]  /*0b50*/  CALL.REL.NOINC `($__internal_0_$__cuda_sm20_div_rn_f64_full) ;  /* 0x0000002400a87944 */ /* 0x000fea0003c00000 */
[----:B------:R-:W-:Y:S01]  /*0b60*/  IMAD.MOV.U32 R4, RZ, RZ, R6 ;  /* 0x000000ffff047224 */ /* 0x000fe200078e0006 */
[----:B------:R-:W-:-:S07]  /*0b70*/  MOV R5, R7 ;  /* 0x0000000700057202 */ /* 0x000fce0000000f00 */
.L_x_13:
[----:B------:R-:W-:Y:S05]  /*0b80*/  BSYNC.RECONVERGENT B0 ;  /* 0x0000000000007941 */ /* 0x000fea0003800200 */
.L_x_12:
[----:B------:R-:W2:Y:S01]  /*0b90*/  LDG.E R16, desc[UR6][R16.64] ;  /* 0x0000000610107981 */ /* 0x000ea2000c1e1900 */
[----:B------:R-:W-:Y:S01]  /*0ba0*/  DADD R2, R4, R2 ;  /* 0x0000000004027229 */ /* 0x000fe20000000002 */
[----:B------:R-:W0:Y:S08]  /*0bb0*/  LDC.64 R20, c[0x0][0x3c8] ;  /* 0x0000f200ff147b82 */ /* 0x000e300000000a00 */
[----:B------:R-:W1:Y:S08]  /*0bc0*/  LDC.64 R18, c[0x0][0x3d0] ;  /* 0x0000f400ff127b82 */ /* 0x000e700000000a00 */
[----:B------:R-:W3:Y:S01]  /*0bd0*/  LDC.64 R14, c[0x0][0x3f0] ;  /* 0x0000fc00ff0e7b82 */ /* 0x000ee20000000a00 */
[----:B0-----:R-:W-:-:S07]  /*0be0*/  IMAD.WIDE R20, R9, 0x4, R20 ;  /* 0x0000000409147825 */ /* 0x001fce00078e0214 */
[----:B------:R-:W0:Y:S08]  /*0bf0*/  LDC.64 R12, c[0x0][0x3f8] ;  /* 0x0000fe00ff0c7b82 */ /* 0x000e300000000a00 */
[----:B------:R-:W4:Y:S01]  /*0c00*/  LDC.64 R10, c[0x0][0x408] ;  /* 0x00010200ff0a7b82 */ /* 0x000f220000000a00 */
[----:B--2---:R-:W2:Y:S02]  /*0c10*/  F2F.F64.F32 R6, R16 ;  /* 0x0000001000067310 */ /* 0x004ea40000201800 */
[----:B--2---:R-:W-:Y:S01]  /*0c20*/  DFMA R6, R6, -0.5, R2 ;  /* 0xbfe000000606782b */ /* 0x004fe20000000002 */
[----:B-1----:R-:W-:-:S04]  /*0c30*/  IMAD.WIDE R18, R9, 0x4, R18 ;  /* 0x0000000409127825 */ /* 0x002fc800078e0212 */
[----:B------:R-:W1:Y:S05]  /*0c40*/  LDC.64 R2, c[0x0][0x3e8] ;  /* 0x0000fa00ff027b82 */ /* 0x000e6a0000000a00 */
[----:B------:R-:W2:Y:S02]  /*0c50*/  F2F.F32.F64 R7, R6 ;  /* 0x0000000600077310 */ /* 0x000ea40000301000 */
[----:B--2---:R2:W-:Y:S04]  /*0c60*/  STG.E desc[UR6][R20.64], R7 ;  /* 0x0000000714007986 */ /* 0x0045e8000c101906 */
[----:B------:R-:W5:Y:S01]  /*0c70*/  LDG.E R5, desc[UR6][R28.64] ;  /* 0x000000061c057981 */ /* 0x000f62000c1e1900 */
[----:B------:R-:W-:Y:S01]  /*0c80*/  FMUL R0, R7, R7 ;  /* 0x0000000707007220 */ /* 0x000fe20000400000 */
[----:B------:R-:W-:Y:S01]  /*0c90*/  BSSY.RECONVERGENT B0, `(.L_x_14) ;  /* 0x000020b000007945 */ /* 0x000fe20003800200 */
[----:B-1----:R-:W-:-:S04]  /*0ca0*/  IMAD.WIDE R16, R9, 0x4, R2 ;  /* 0x0000000409107825 */ /* 0x002fc800078e0202 */
[----:B---3--:R-:W-:-:S04]  /*0cb0*/  IMAD.WIDE R14, R9, 0x4, R14 ;  /* 0x00000004090e7825 */ /* 0x008fc800078e020e */
[----:B0-----:R-:W-:-:S04]  /*0cc0*/  IMAD.WIDE R12, R9, 0x4, R12 ;  /* 0x00000004090c7825 */ /* 0x001fc800078e020c */
[----:B----4-:R-:W-:-:S04]  /*0cd0*/  IMAD.WIDE R10, R9, 0x4, R10 ;  /* 0x00000004090a7825 */ /* 0x010fc800078e020a */
[----:B-----5:R-:W-:-:S04]  /*0ce0*/  FMUL R4, R5, R5 ;  /* 0x0000000505047220 */ /* 0x020fc80000400000 */
[----:B------:R-:W-:-:S05]  /*0cf0*/  FFMA R0, R5, R4, R0 ;  /* 0x0000000405007223 */ /* 0x000fca0000000000 */
[----:B------:R2:W-:Y:S01]  /*0d00*/  STG.E desc[UR6][R18.64], R0 ;  /* 0x0000000012007986 */ /* 0x0005e2000c101906 */
[----:B------:R-:W-:-:S13]  /*0d10*/  FSETP.GTU.AND P0, PT, R0, RZ, PT ;  /* 0x000000ff0000720b */ /* 0x000fda0003f0c000 */
[----:B--2---:R-:W-:Y:S05]  /*0d20*/  @P0 BRA `(.L_x_15) ;  /* 0x0000002000040947 */ /* 0x004fea0003800000 */
[----:B------:R-:W2:Y:S04]  /*0d30*/  LDG.E R0, desc[UR6][R28.64] ;  /* 0x000000061c007981 */ /* 0x000ea8000c1e1900 */
[----:B------:R0:W5:Y:S01]  /*0d40*/  LDG.E R3, desc[UR6][R20.64] ;  /* 0x0000000614037981 */ /* 0x000162000c1e1900 */
[----:B------:R-:W-:Y:S01]  /*0d50*/  BSSY.RECONVERGENT B1, `(.L_x_16) ;  /* 0x000000f000017945 */ /* 0x000fe20003800200 */
[----:B--2---:R-:W-:-:S04]  /*0d60*/  FMUL R5, R0, R0 ;  /* 0x0000000000057220 */ /* 0x004fc80000400000 */
[----:B------:R-:W-:-:S04]  /*0d70*/  FMUL R0, R0, -R5 ;  /* 0x8000000500007220 */ /* 0x000fc80000400000 */
[----:B------:R-:W-:Y:S01]  /*0d80*/  VIADD R2, R0, 0xf3000000 ;  /* 0xf300000000027836 */ /* 0x000fe20000000000 */
[----:B------:R0:W1:Y:S04]  /*0d90*/  MUFU.RSQ R5, R0 ;  /* 0x0000000000057308 */ /* 0x0000680000001400 */
[----:B------:R-:W-:-:S13]  /*0da0*/  ISETP.GT.U32.AND P0, PT, R2, 0x727fffff, PT ;  /* 0x727fffff0200780c */ /* 0x000fda0003f04070 */
[----:B01----:R-:W-:Y:S05]  /*0db0*/  @!P0 BRA `(.L_x_17) ;  /* 0x0000000000108947 */ /* 0x003fea0003800000 */
[----:B------:R-:W-:-:S07]  /*0dc0*/  MOV R2, 0xde0 ;  /* 0x00000de000027802 */ /* 0x000fce0000000f00 */
[----:B-----5:R-:W-:Y:S05]  /*0dd0*/  CALL.REL.NOINC `($__internal_1_$__cuda_sm20_sqrt_rn_f32_slowpath) ;  /* 0x0000002800807944 */ /* 0x020fea0003c00000 */
[----:B------:R-:W-:Y:S01]  /*0de0*/  MOV R2, R8 ;  /* 0x0000000800027202 */ /* 0x000fe20000000f00 */
[----:B------:R-:W-:Y:S06]  /*0df0*/  BRA `(.L_x_18) ;  /* 0x0000000000107947 */ /* 0x000fec0003800000 */
.L_x_17:
[----:B------:R-:W-:Y:S01]  /*0e00*/  FMUL.FTZ R7, R0, R5 ;  /* 0x0000000500077220 */ /* 0x000fe20000410000 */
[----:B------:R-:W-:-:S03]  /*0e10*/  FMUL.FTZ R2, R5, 0.5 ;  /* 0x3f00000005027820 */ /* 0x000fc60000410000 */
[----:B------:R-:W-:-:S04]  /*0e20*/  FFMA R0, -R7, R7, R0 ;  /* 0x0000000707007223 */ /* 0x000fc80000000100 */
[----:B------:R-:W-:-:S07]  /*0e30*/  FFMA R2, R0, R2, R7 ;  /* 0x0000000200027223 */ /* 0x000fce0000000007 */
.L_x_18:
[----:B------:R-:W-:Y:S05]  /*0e40*/  BSYNC.RECONVERGENT B1 ;  /* 0x0000000000017941 */ /* 0x000fea0003800200 */
.L_x_16:
[----:B------:R-:W0:Y:S01]  /*0e50*/  MUFU.RCP R5, R2 ;  /* 0x0000000200057308 */ /* 0x000e220000001000 */
[----:B------:R-:W-:Y:S07]  /*0e60*/  BSSY.RECONVERGENT B3, `(.L_x_19) ;  /* 0x000000b000037945 */ /* 0x000fee0003800200 */
[----:B-----5:R-:W1:Y:S01]  /*0e70*/  FCHK P0, R3, R2 ;  /* 0x0000000203007302 */ /* 0x020e620000000000 */
[----:B0-----:R-:W-:-:S04]  /*0e80*/  FFMA R0, R5, -R2, 1 ;  /* 0x3f80000005007423 */ /* 0x001fc80000000802 */
[----:B------:R-:W-:-:S04]  /*0e90*/  FFMA R0, R5, R0, R5 ;  /* 0x0000000005007223 */ /* 0x000fc80000000005 */
[----:B------:R-:W-:-:S04]  /*0ea0*/  FFMA R5, R3, R0, RZ ;  /* 0x0000000003057223 */ /* 0x000fc800000000ff */
[----:B------:R-:W-:-:S04]  /*0eb0*/  FFMA R4, R5, -R2, R3 ;  /* 0x8000000205047223 */ /* 0x000fc80000000003 */
[----:B------:R-:W-:Y:S01]  /*0ec0*/  FFMA R0, R0, R4, R5 ;  /* 0x0000000400007223 */ /* 0x000fe20000000005 */
[----:B-1----:R-:W-:Y:S06]  /*0ed0*/  @!P0 BRA `(.L_x_20) ;  /* 0x00000000000c8947 */ /* 0x002fec0003800000 */
[----:B------:R-:W-:Y:S01]  /*0ee0*/  IMAD.MOV.U32 R0, RZ, RZ, R2 ;  /* 0x000000ffff007224 */ /* 0x000fe200078e0002 */
[----:B------:R-:W-:-:S07]  /*0ef0*/  MOV R2, 0xf10 ;  /* 0x00000f1000027802 */ /* 0x000fce0000000f00 */
[----:B------:R-:W-:Y:S05]  /*0f00*/  CALL.REL.NOINC `($__internal_2_$__cuda_sm3x_div_rn_noftz_f32_slowpath) ;  /* 0x0000002800907944 */ /* 0x000fea0003c00000 */
.L_x_20:
[----:B------:R-:W-:Y:S05]  /*0f10*/  BSYNC.RECONVERGENT B3 ;  /* 0x0000000000037941 */ /* 0x000fea0003800200 */
.L_x_19:
[----:B------:R-:W-:Y:S01]  /*0f20*/  HFMA2 R3, -RZ, RZ, 1.75, 0 ;  /* 0x3f000000ff037431 */ /* 0x000fe200000001ff */
[C---:B------:R-:W-:Y:S01]  /*0f30*/  FSETP.NEU.AND P1, PT, |R0|.reuse, 1, PT ;  /* 0x3f8000000000780b */ /* 0x040fe20003f2d200 */
[----:B------:R-:W-:Y:S01]  /*0f40*/  IMAD.MOV.U32 R5, RZ, RZ, 0x3d10ecef ;  /* 0x3d10ecefff057424 */ /* 0x000fe200078e00ff */
[C---:B------:R-:W-:Y:S01]  /*0f50*/  FSETP.GT.AND P0, PT, |R0|.reuse, 0.56000000238418579102, PT ;  /* 0x3f0f5c290000780b */ /* 0x040fe20003f04200 */
[----:B------:R-:W0:Y:S01]  /*0f60*/  LDC.64 R38, c[0x0][0x3d8] ;  /* 0x0000f600ff267b82 */ /* 0x000e220000000a00 */
[----:B------:R-:W-:-:S04]  /*0f70*/  FFMA R2, |R0|, -R3, 0.5 ;  /* 0x3f00000000027423 */ /* 0x000fc80000000a03 */
[----:B------:R-:W1:Y:S01]  /*0f80*/  MUFU.RSQ R3, R2 ;  /* 0x0000000200037308 */ /* 0x000e620000001400 */
[----:B0-----:R-:W-:-:S04]  /*0f90*/  IMAD.WIDE R38, R9, 0x4, R38 ;  /* 0x0000000409267825 */ /* 0x001fc800078e0226 */
[----:B-1----:R-:W-:Y:S01]  /*0fa0*/  FMUL R4, R2, R3 ;  /* 0x0000000302047220 */ /* 0x002fe20000400000 */
[----:B------:R-:W-:-:S04]  /*0fb0*/  FMUL R3, R3, -0.5 ;  /* 0xbf00000003037820 */ /* 0x000fc80000400000 */
[----:B------:R-:W-:-:S04]  /*0fc0*/  FFMA R3, R4, R3, 0.5 ;  /* 0x3f00000004037423 */ /* 0x000fc80000000003 */
[----:B------:R-:W-:-:S05]  /*0fd0*/  FFMA R3, R4, R3, R4 ;  /* 0x0000000304037223 */ /* 0x000fca0000000004 */
[----:B------:R-:W-:Y:S02]  /*0fe0*/  FSEL R3, R3, RZ, P1 ;  /* 0x000000ff03037208 */ /* 0x000fe40000800000 */
[----:B------:R-:W-:Y:S02]  /*0ff0*/  FSETP.GT.AND P1, PT, R0, 0.56000000238418579102, PT ;  /* 0x3f0f5c290000780b */ /* 0x000fe40003f24000 */
[----:B------:R-:W-:-:S04]  /*1000*/  FSEL R3, R3, |R0|, P0 ;  /* 0x4000000003037208 */ /* 0x000fc80000000000 */
[----:B------:R-:W-:-:S05]  /*1010*/  LOP3.LUT R3, R3, 0x80000000, R0, 0xb8, !PT ;  /* 0x8000000003037812 */ /* 0x000fca00078eb800 */
[----:B------:R-:W-:-:S04]  /*1020*/  FMUL R2, R3, R3 ;  /* 0x0000000303027220 */ /* 0x000fc80000400000 */
[----:B------:R-:W-:-:S04]  /*1030*/  FFMA R5, R2, R5, 0.016980519518256187439 ;  /* 0x3c8b1abb02057423 */ /* 0x000fc80000000005 */
[----:B------:R-:W-:-:S04]  /*1040*/  FFMA R5, R2, R5, 0.030762933194637298584 ;  /* 0x3cfc028c02057423 */ /* 0x000fc80000000005 */
[----:B------:R-:W-:-:S04]  /*1050*/  FFMA R5, R2, R5, 0.044709417968988418579 ;  /* 0x3d37213902057423 */ /* 0x000fc80000000005 */
[----:B------:R-:W-:-:S04]  /*1060*/  FFMA R5, R2, R5, 0.074989043176174163818 ;  /* 0x3d9993db02057423 */ /* 0x000fc80000000005 */
[----:B------:R-:W-:-:S04]  /*1070*/  FFMA R5, R2, R5, 0.16666707396507263184 ;  /* 0x3e2aaac602057423 */ /* 0x000fc80000000005 */
[----:B------:R-:W-:Y:S01]  /*1080*/  FMUL R2, R2, R5 ;  /* 0x0000000502027220 */ /* 0x000fe20000400000 */
[----:B------:R-:W-:-:S03]  /*1090*/  MOV R5, 0x3fd774eb ;  /* 0x3fd774eb00057802 */ /* 0x000fc60000000f00 */
[----:B------:R-:W-:-:S05]  /*10a0*/  FFMA R3, R3, R2, R3 ;  /* 0x0000000203037223 */ /* 0x000fca0000000003 */
[----:B------:R-:W-:-:S05]  /*10b0*/  FSEL R0, R3, -R3, P0 ;  /* 0x8000000303007208 */ /* 0x000fca0000000000 */
[----:B------:R-:W-:-:S04]  /*10c0*/  @!P1 FFMA R3, R5, 0.93318945169448852539, R0 ;  /* 0x3f6ee58105039823 */ /* 0x000fc80000000000 */
[----:B------:R-:W-:-:S05]  /*10d0*/  @P0 FADD R3, R3, R3 ;  /* 0x0000000303030221 */ /* 0x000fca0000000000 */
[----:B------:R0:W-:Y:S04]  /*10e0*/  STG.E desc[UR6][R38.64], R3 ;  /* 0x0000000326007986 */ /* 0x0001e8000c101906 */
[----:B------:R-:W2:Y:S01]  /*10f0*/  LDG.E R28, desc[UR6][R28.64] ;  /* 0x000000061c1c7981 */ /* 0x000ea2000c1e1900 */
[----:B------:R-:W-:Y:S01]  /*1100*/  BSSY.RECONVERGENT B1, `(.L_x_21) ;  /* 0x000000e000017945 */ /* 0x000fe20003800200 */
[----:B--2---:R-:W-:Y:S01]  /*1110*/  FADD R2, -R28, -RZ ;  /* 0x800000ff1c027221 */ /* 0x004fe20000000100 */
[----:B------:R0:W1:Y:S03]  /*1120*/  MUFU.RSQ R5, -R28 ;  /* 0x8000001c00057308 */ /* 0x0000660000001400 */
[----:B------:R-:W-:-:S05]  /*1130*/  VIADD R0, R2, 0xf3000000 ;  /* 0xf300000002007836 */ /* 0x000fca0000000000 */
[----:B------:R-:W-:-:S13]  /*1140*/  ISETP.GT.U32.AND P0, PT, R0, 0x727fffff, PT ;  /* 0x727fffff0000780c */ /* 0x000fda0003f04070 */
[----:B01----:R-:W-:Y:S05]  /*1150*/  @!P0 BRA `(.L_x_22) ;  /* 0x0000000000108947 */ /* 0x003fea0003800000 */
[----:B------:R-:W-:Y:S02]  /*1160*/  MOV R0, R2 ;  /* 0x0000000200007202 */ /* 0x000fe40000000f00 */
[----:B------:R-:W-:-:S07]  /*1170*/  MOV R2, 0x1190 ;  /* 0x0000119000027802 */ /* 0x000fce0000000f00 */
[----:B------:R-:W-:Y:S05]  /*1180*/  CALL.REL.NOINC `($__internal_1_$__cuda_sm20_sqrt_rn_f32_slowpath) ;  /* 0x0000002400947944 */ /* 0x000fea0003c00000 */
[----:B------:R-:W-:Y:S05]  /*1190*/  BRA `(.L_x_23) ;  /* 0x0000000000107947 */ /* 0x000fea0003800000 */
.L_x_22:
[----:B------:R-:W-:Y:S01]  /*11a0*/  FMUL.FTZ R3, R28, -R5 ;  /* 0x800000051c037220 */ /* 0x000fe20000410000 */
[----:B------:R-:W-:-:S03]  /*11b0*/  FMUL.FTZ R5, R5, 0.5 ;  /* 0x3f00000005057820 */ /* 0x000fc60000410000 */
[----:B------:R-:W-:-:S04]  /*11c0*/  FFMA R8, -R3, R3, -R28 ;  /* 0x0000000303087223 */ /* 0x000fc8000000091c */
[----:B------:R-:W-:-:S07]  /*11d0*/  FFMA R8, R8, R5, R3 ;  /* 0x0000000508087223 */ /* 0x000fce0000000003 */
.L_x_23:
[----:B------:R-:W-:Y:S05]  /*11e0*/  BSYNC.RECONVERGENT B1 ;  /* 0x0000000000017941 */ /* 0x000fea0003800200 */
.L_x_21:
[----:B------:R-:W0:Y:S01]  /*11f0*/  LDC.64 R28, c[0x0][0x3e0] ;  /* 0x0000f800ff1c7b82 */ /* 0x000e220000000a00 */
[----:B------:R-:W-:Y:S01]  /*1200*/  FADD R8, R8, R8 ;  /* 0x0000000808087221 */ /* 0x000fe20000000000 */
[----:B0-----:R-:W-:-:S05]  /*1210*/  IMAD.WIDE R28, R9, 0x4, R28 ;  /* 0x00000004091c7825 */ /* 0x001fca00078e021c */
[----:B------:R0:W-:Y:S04]  /*1220*/  STG.E desc[UR6][R28.64], R8 ;  /* 0x000000081c007986 */ /* 0x0001e8000c101906 */
[----:B------:R-:W2:Y:S01]  /*1230*/  LDG.E R3, desc[UR6][R38.64] ;  /* 0x0000000626037981 */ /* 0x000ea2000c1e1900 */
[----:B------:R-:W-:Y:S02]  /*1240*/  HFMA2 R0, -RZ, RZ, 2.125, 0 ;  /* 0x40400000ff007431 */ /* 0x000fe400000001ff */
[----:B------:R-:W-:Y:S01]  /*1250*/  IMAD.MOV.U32 R5, RZ, RZ, 0x3eaaaaab ;  /* 0x3eaaaaabff057424 */ /* 0x000fe200078e00ff */
[----:B------:R-:W-:Y:S03]  /*1260*/  BSSY.RECONVERGENT B3, `(.L_x_24) ;  /* 0x000000c000037945 */ /* 0x000fe60003800200 */
[----:B------:R-:W-:-:S04]  /*1270*/  FFMA R0, R5, -R0, 1 ;  /* 0x3f80000005007423 */ /* 0x000fc80000000800 */
[----:B------:R-:W-:Y:S01]  /*1280*/  FFMA R0, R0, R5, 0.3333333432674407959 ;  /* 0x3eaaaaab00007423 */ /* 0x000fe20000000005 */
[----:B--2---:R-:W1:Y:S03]  /*1290*/  FCHK P0, R3, 3 ;  /* 0x4040000003007902 */ /* 0x004e660000000000 */
[----:B------:R-:W-:-:S04]  /*12a0*/  FFMA R5, R3, R0, RZ ;  /* 0x0000000003057223 */ /* 0x000fc800000000ff */
[----:B------:R-:W-:-:S04]  /*12b0*/  FFMA R2, R5, -3, R3 ;  /* 0xc040000005027823 */ /* 0x000fc80000000003 */
[----:B------:R-:W-:Y:S01]  /*12c0*/  FFMA R5, R0, R2, R5 ;  /* 0x0000000200057223 */ /* 0x000fe20000000005 */
[----:B01----:R-:W-:Y:S06]  /*12d0*/  @!P0 BRA `(.L_x_25) ;  /* 0x0000000000108947 */ /* 0x003fec0003800000 */
[----:B------:R-:W-:Y:S01]  /*12e0*/  IMAD.MOV.U32 R0, RZ, RZ, 0x40400000 ;  /* 0x40400000ff007424 */ /* 0x000fe200078e00ff */
[----:B------:R-:W-:-:S07]  /*12f0*/  MOV R2, 0x1310 ;  /* 0x0000131000027802 */ /* 0x000fce0000000f00 */
[----:B------:R-:W-:Y:S05]  /*1300*/  CALL.REL.NOINC `($__internal_2_$__cuda_sm3x_div_rn_noftz_f32_slowpath) ;  /* 0x0000002400907944 */ /* 0x000fea0003c00000 */
[----:B------:R-:W-:-:S07]  /*1310*/  MOV R5, R0 ;  /* 0x0000000000057202 */ /* 0x000fce0000000f00 */
.L_x_25:
[----:B------:R-:W-:Y:S05]  /*1320*/  BSYNC.RECONVERGENT B3 ;  /* 0x0000000000037941 */ /* 0x000fea0003800200 */
.L_x_24:
[C---:B------:R-:W-:Y:S01]  /*1330*/  FMUL R4, R5.reuse, 0.63661974668502807617 ;  /* 0x3f22f98305047820 */ /* 0x040fe20000400000 */
[----:B------:R-:W-:Y:S01]  /*1340*/  FSETP.GE.AND P0, PT, |R5|, 105615, PT ;  /* 0x47ce47800500780b */ /* 0x000fe20003f06200 */
[----:B------:R-:W-:Y:S04]  /*1350*/  BSSY.RECONVERGENT B1, `(.L_x_26) ;  /* 0x000003e000017945 */ /* 0x000fe80003800200 */
[----:B------:R-:W0:Y:S02]  /*1360*/  F2I.NTZ R4, R4 ;  /* 0x0000000400047305 */ /* 0x000e240000203100 */
[----:B0-----:R-:W-:-:S05]  /*1370*/  I2FP.F32.S32 R0, R4 ;  /* 0x0000000400007245 */ /* 0x001fca0000201400 */
[----:B------:R-:W-:-:S04]  /*1380*/  FFMA R3, R0, -1.5707962512969970703, R5 ;  /* 0xbfc90fda00037823 */ /* 0x000fc80000000005 */
[----:B------:R-:W-:-:S04]  /*1390*/  FFMA R3, R0, -7.5497894158615963534e-08, R3 ;  /* 0xb3a2216800037823 */ /* 0x000fc80000000003 */
[----:B------:R-:W-:Y:S01]  /*13a0*/  FFMA R0, R0, -5.3903029534742383927e-15, R3 ;  /* 0xa7c234c500007823 */ /* 0x000fe20000000003 */
[----:B------:R-:W-:Y:S06]  /*13b0*/  @!P0 BRA `(.L_x_27) ;  /* 0x0000000000dc8947 */ /* 0x000fec0003800000 */
[----:B------:R-:W-:-:S13]  /*13c0*/  FSETP.NEU.AND P0, PT, |R5|, +INF , PT ;  /* 0x7f8000000500780b */ /* 0x000fda0003f0d200 */
[----:B------:R-:W-:Y:S01]  /*13d0*/  @!P0 FMUL R0, RZ, R5 ;  /* 0x00000005ff008220 */ /* 0x000fe20000400000 */
[----:B------:R-:W-:Y:S01]  /*13e0*/  @!P0 IMAD.MOV.U32 R4, RZ, RZ, RZ ;  /* 0x000000ffff048224 */ /* 0x000fe200078e00ff */
[----:B------:R-:W-:Y:S06]  /*13f0*/  @!P0 BRA `(.L_x_27) ;  /* 0x0000000000cc8947 */ /* 0x000fec0003800000 */
[----:B------:R-:W-:Y:S01]  /*1400*/  SHF.L.U32 R4, R5, 0x8, RZ ;  /* 0x0000000805047819 */ /* 0x000fe200000006ff */
[----:B------:R-:W-:Y:S01]  /*1410*/  IMAD.MOV.U32 R6, RZ, RZ, RZ ;  /* 0x000000ffff067224 */ /* 0x000fe200078e00ff */
[----:B------:R-:W-:Y:S01]  /*1420*/  MOV R0, R1 ;  /* 0x0000000100007202 */ /* 0x000fe20000000f00 */
[----:B------:R-:W0:Y:S01]  /*1430*/  LDCU.64 UR8, c[0x4][URZ] ;  /* 0x01000000ff0877ac */ /* 0x000e220008000a00 */
[----:B------:R-:W-:Y:S01]  /*1440*/  LOP3.LUT R4, R4, 0x80000000, RZ, 0xfc, !PT ;  /* 0x8000000004047812 */ /* 0x000fe200078efcff */
[----:B------:R-:W-:Y:S01]  /*1450*/  UMOV UR5, URZ ;  /* 0x000000ff00057c82 */ /* 0x000fe20008000000 */
[----:B------:R-:W-:-:S05]  /*1460*/  UMOV UR4, URZ ;  /* 0x000000ff00047c82 */ /* 0x000fca0008000000 */
.L_x_28:
[----:B0-----:R-:W-:Y:S01]  /*1470*/  MOV R3, UR9 ;  /* 0x0000000900037c02 */ /* 0x001fe20008000f00 */
[----:B------:R-:W-:-:S05]  /*1480*/  IMAD.U32 R2, RZ, RZ, UR8 ;  /* 0x00000008ff027e24 */ /* 0x000fca000f8e00ff */
[----:B------:R-:W2:Y:S01]  /*1490*/  LDG.E.CONSTANT R3, desc[UR6][R2.64] ;  /* 0x0000000602037981 */ /* 0x000ea2000c1e9900 */
[----:B------:R-:W-:Y:S02]  /*14a0*/  UIADD3 UR8, UP0, UPT, UR8, 0x4, URZ ;  /* 0x0000000408087890 */ /* 0x000fe4000ff1e0ff */
[----:B------:R-:W-:Y:S02]  /*14b0*/  UIADD3 UR4, UPT, UPT, UR4, 0x1, URZ ;  /* 0x0000000104047890 */ /* 0x000fe4000fffe0ff */
[----:B------:R-:W-:Y:S02]  /*14c0*/  UIADD3.X UR9, UPT, UPT, URZ, UR9, URZ, UP0, !UPT ;  /* 0x00000009ff097290 */ /* 0x000fe400087fe4ff */
[----:B------:R-:W-:Y:S01]  /*14d0*/  UISETP.NE.AND UP0, UPT, UR4, 0x6, UPT ;  /* 0x000000060400788c */ /* 0x000fe2000bf05270 */
[----:B--2---:R-:W-:-:S03]  /*14e0*/  IMAD.WIDE.U32 R30, R3, R4, RZ ;  /* 0x00000004031e7225 */ /* 0x004fc600078e00ff */
[----:B------:R-:W-:-:S04]  /*14f0*/  IADD3 R7, P0, PT, R30, R6, RZ ;  /* 0x000000061e077210 */ /* 0x000fc80007f1e0ff */
[----:B------:R-:W-:Y:S01]  /*1500*/  IADD3.X R6, PT, PT, R31, UR5, RZ, P0, !PT ;  /* 0x000000051f067c10 */ /* 0x000fe200087fe4ff */
[----:B------:R0:W-:Y:S02]  /*1510*/  STL [R0], R7 ;  /* 0x0000000700007387 */ /* 0x0001e40000100800 */
[----:B0-----:R-:W-:Y:S01]  /*1520*/  VIADD R0, R0, 0x4 ;  /* 0x0000000400007836 */ /* 0x001fe20000000000 */
[----:B------:R-:W-:Y:S06]  /*1530*/  BRA.U UP0, `(.L_x_28) ;  /* 0xfffffffd00cc7547 */ /* 0x000fec000b83ffff */
[----:B------:R-:W-:Y:S01]  /*1540*/  SHF.R.U32.HI R4, RZ, 0x17, R5 ;  /* 0x00000017ff047819 */ /* 0x000fe20000011605 */
[----:B------:R0:W-:Y:S03]  /*1550*/  STL [R1+0x18], R6 ;  /* 0x0000180601007387 */ /* 0x0001e60000100800 */
[C---:B------:R-:W-:Y:S02]  /*1560*/  LOP3.LUT R0, R4.reuse, 0xe0, RZ, 0xc0, !PT ;  /* 0x000000e004007812 */ /* 0x040fe400078ec0ff */
[----:B------:R-:W-:Y:S02]  /*1570*/  LOP3.LUT P0, RZ, R4, 0x1f, RZ, 0xc0, !PT ;  /* 0x0000001f04ff7812 */ /* 0x000fe4000780c0ff */
[----:B------:R-:W-:-:S04]  /*1580*/  IADD3 R0, PT, PT, R0, -0x80, RZ ;  /* 0xffffff8000007810 */ /* 0x000fc80007ffe0ff */
[----:B------:R-:W-:-:S05]  /*1590*/  SHF.R.U32.HI R0, RZ, 0x5, R0 ;  /* 0x00000005ff007819 */ /* 0x000fca0000011600 */
[----:B------:R-:W-:-:S05]  /*15a0*/  IMAD R30, R0, -0x4, R1 ;  /* 0xfffffffc001e7824 */ /* 0x000fca00078e0201 */
[----:B------:R-:W2:Y:S04]  /*15b0*/  LDL R0, [R30+0x18] ;  /* 0x000018001e007983 */ /* 0x000ea80000100800 */
[----:B------:R-:W2:Y:S04]  /*15c0*/  LDL R3, [R30+0x14] ;  /* 0x000014001e037983 */ /* 0x000ea80000100800 */
[----:B------:R-:W3:Y:S01]  /*15d0*/  @P0 LDL R2, [R30+0x10] ;  /* 0x000010001e020983 */ /* 0x000ee20000100800 */
[----:B------:R-:W-:Y:S01]  /*15e0*/  LOP3.LUT R4, R4, 0x1f, RZ, 0xc0, !PT ;  /* 0x0000001f04047812 */ /* 0x000fe200078ec0ff */
[----:B------:R-:W-:Y:S01]  /*15f0*/  UMOV UR4, 0x54442d19 ;  /* 0x54442d1900047882 */ /* 0x000fe20000000000 */
[----:B------:R-:W-:-:S02]  /*1600*/  UMOV UR5, 0x3bf921fb ;  /* 0x3bf921fb00057882 */ /* 0x000fc40000000000 */
[-C--:B--2---:R-:W-:Y:S02]  /*1610*/  @P0 SHF.L.W.U32.HI R0, R3, R4.reuse, R0 ;  /* 0x0000000403000219 */ /* 0x084fe40000010e00 */
[----:B---3--:R-:W-:Y:S02]  /*1620*/  @P0 SHF.L.W.U32.HI R3, R2, R4, R3 ;  /* 0x0000000402030219 */ /* 0x008fe40000010e03 */
[----:B------:R-:W-:Y:S02]  /*1630*/  ISETP.GE.AND P0, PT, R5, RZ, PT ;  /* 0x000000ff0500720c */ /* 0x000fe40003f06270 */
[C-C-:B------:R-:W-:Y:S01]  /*1640*/  SHF.L.W.U32.HI R4, R3.reuse, 0x2, R0.reuse ;  /* 0x0000000203047819 */ /* 0x140fe20000010e00 */
[----:B------:R-:W-:Y:S01]  /*1650*/  IMAD.SHL.U32 R3, R3, 0x4, RZ ;  /* 0x0000000403037824 */ /* 0x000fe200078e00ff */
[----:B------:R-:W-:Y:S02]  /*1660*/  SHF.R.U32.HI R31, RZ, 0x1e, R0 ;  /* 0x0000001eff1f7819 */ /* 0x000fe40000011600 */
[----:B------:R-:W-:-:S02]  /*1670*/  SHF.R.S32.HI R7, RZ, 0x1f, R4 ;  /* 0x0000001fff077819 */ /* 0x000fc40000011404 */
[C---:B------:R-:W-:Y:S02]  /*1680*/  LOP3.LUT R5, R4.reuse, R5, RZ, 0x3c, !PT ;  /* 0x0000000504057212 */ /* 0x040fe400078e3cff */
[C---:B------:R-:W-:Y:S02]  /*1690*/  LOP3.LUT R2, R7.reuse, R3, RZ, 0x3c, !PT ;  /* 0x0000000307027212 */ /* 0x040fe400078e3cff */
[----:B------:R-:W-:Y:S02]  /*16a0*/  LOP3.LUT R3, R7, R4, RZ, 0x3c, !PT ;  /* 0x0000000407037212 */ /* 0x000fe400078e3cff */
[----:B------:R-:W-:Y:S02]  /*16b0*/  LEA.HI R4, R4, R31, RZ, 0x1 ;  /* 0x0000001f04047211 */ /* 0x000fe400078f08ff */
[----:B------:R-:W-:Y:S02]  /*16c0*/  ISETP.GE.AND P1, PT, R5, RZ, PT ;  /* 0x000000ff0500720c */ /* 0x000fe40003f26270 */
[----:B------:R-:W0:Y:S01]  /*16d0*/  I2F.F64.S64 R2, R2 ;  /* 0x0000000200027312 */ /* 0x000e220000301c00 */
[----:B------:R-:W-:-:S05]  /*16e0*/  IADD3 R0, PT, PT, -R4, RZ, RZ ;  /* 0x000000ff04007210 */ /* 0x000fca0007ffe1ff */
[----:B------:R-:W-:Y:S01]  /*16f0*/  @!P0 IMAD.MOV.U32 R4, RZ, RZ, R0 ;  /* 0x000000ffff048224 */ /* 0x000fe200078e0000 */
[----:B0-----:R-:W-:-:S10]  /*1700*/  DMUL R6, R2, UR4 ;  /* 0x0000000402067c28 */ /* 0x001fd40008000000 */
[----:B------:R-:W0:Y:S02]  /*1710*/  F2F.F32.F64 R6, R6 ;  /* 0x0000000600067310 */ /* 0x000e240000301000 */
[----:B0-----:R-:W-:-:S07]  /*1720*/  FSEL R0, -R6, R6, !P1 ;  /* 0x0000000606007208 */ /* 0x001fce0004800100 */
.L_x_27:
[----:B------:R-:W-:Y:S05]  /*1730*/  BSYNC.RECONVERGENT B1 ;  /* 0x0000000000017941 */ /* 0x000fea0003800200 */
.L_x_26:
[----:B------:R-:W2:Y:S01]  /*1740*/  LDG.E R3, desc[UR6][R26.64] ;  /* 0x000000061a037981 */ /* 0x000ea2000c1e1900 */
[----:B------:R-:W-:Y:S01]  /*1750*/  LOP3.LUT R2, R4, 0x1, RZ, 0xc0, !PT ;  /* 0x0000000104027812 */ /* 0x000fe200078ec0ff */
[----:B------:R-:W-:Y:S01]  /*1760*/  FMUL R5, R0, R0 ;  /* 0x0000000000057220 */ /* 0x000fe20000400000 */
[----:B------:R-:W-:Y:S01]  /*1770*/  IMAD.MOV.U32 R6, RZ, RZ, 0x3c0885e4 ;  /* 0x3c0885e4ff067424 */ /* 0x000fe200078e00ff */
[----:B------:R-:W-:Y:S01]  /*1780*/  MOV R7, 0x40400000 ;  /* 0x4040000000077802 */ /* 0x000fe20000000f00 */
[----:B------:R-:W-:Y:S01]  /*1790*/  VIADD R4, R4, 0x1 ;  /* 0x0000000104047836 */ /* 0x000fe20000000000 */
[----:B------:R-:W-:Y:S01]  /*17a0*/  ISETP.NE.U32.AND P0, PT, R2, 0x1, PT ;  /* 0x000000010200780c */ /* 0x000fe20003f05070 */
[----:B------:R-:W-:Y:S01]  /*17b0*/  BSSY.RECONVERGENT B3, `(.L_x_29) ;  /* 0x000001a000037945 */ /* 0x000fe20003800200 */
[----:B------:R-:W-:Y:S02]  /*17c0*/  MOV R2, 0x37cbac00 ;  /* 0x37cbac0000027802 */ /* 0x000fe40000000f00 */
[----:B------:R-:W-:-:S02]  /*17d0*/  FSEL R6, R6, 0.041666727513074874878, !P0 ;  /* 0x3d2aaabb06067808 */ /* 0x000fc40004000000 */
[----:B------:R-:W-:Y:S01]  /*17e0*/  FSEL R0, R0, 1, !P0 ;  /* 0x3f80000000007808 */ /* 0x000fe20004000000 */
[----:B------:R-:W-:Y:S01]  /*17f0*/  FFMA R2, R5, R2, -0.0013887860113754868507 ;  /* 0xbab607ed05027423 */ /* 0x000fe20000000002 */
[----:B------:R-:W-:-:S04]  /*1800*/  LOP3.LUT P1, RZ, R4, 0x2, RZ, 0xc0, !PT ;  /* 0x0000000204ff7812 */ /* 0x000fc8000782c0ff */
[----:B------:R-:W-:-:S05]  /*1810*/  FSEL R2, R2, -0.00019574658654164522886, P0 ;  /* 0xb94d415302027808 */ /* 0x000fca0000000000 */
[----:B------:R-:W-:Y:S01]  /*1820*/  FFMA R2, R5, R2, R6 ;  /* 0x0000000205027223 */ /* 0x000fe20000000006 */
[----:B------:R-:W-:-:S05]  /*1830*/  HFMA2 R6, -RZ, RZ, 1.541015625, -0.052001953125 ;  /* 0x3e2aaaa8ff067431 */ /* 0x000fca00000001ff */
[----:B------:R-:W-:-:S05]  /*1840*/  FSEL R6, -R6, -0.4999999701976776123, !P0 ;  /* 0xbeffffff06067808 */ /* 0x000fca0004000100 */
[C---:B------:R-:W-:Y:S01]  /*1850*/  FFMA R2, R5.reuse, R2, R6 ;  /* 0x0000000205027223 */ /* 0x040fe20000000006 */
[----:B------:R-:W-:-:S04]  /*1860*/  FFMA R5, R5, R0, RZ ;  /* 0x0000000005057223 */ /* 0x000fc800000000ff */
[----:B------:R-:W-:Y:S01]  /*1870*/  FFMA R5, R5, R2, R0 ;  /* 0x0000000205057223 */ /* 0x000fe20000000000 */
[----:B------:R-:W-:-:S03]  /*1880*/  IMAD.MOV.U32 R0, RZ, RZ, 0x3eaaaaab ;  /* 0x3eaaaaabff007424 */ /* 0x000fc600078e00ff */
[----:B------:R-:W-:Y:S01]  /*1890*/  @P1 FADD R5, RZ, -R5 ;  /* 0x80000005ff051221 */ /* 0x000fe20000000000 */
[----:B------:R-:W-:-:S03]  /*18a0*/  FFMA R7, R0, -R7, 1 ;  /* 0x3f80000000077423 */ /* 0x000fc60000000807 */
[----:B------:R-:W-:Y:S01]  /*18b0*/  FMUL R8, R8, R5 ;  /* 0x0000000508087220 */ /* 0x000fe20000400000 */
[----:B------:R-:W-:Y:S01]  /*18c0*/  FFMA R0, R7, R0, 0.3333333432674407959 ;  /* 0x3eaaaaab07007423 */ /* 0x000fe20000000000 */
[----:B--2---:R-:W0:Y:S03]  /*18d0*/  FCHK P0, R3, 3 ;  /* 0x4040000003007902 */ /* 0x004e260000000000 */
[----:B------:R-:W-:-:S04]  /*18e0*/  FFMA R2, R0, R3, RZ ;  /* 0x0000000300027223 */ /* 0x000fc800000000ff */
[----:B------:R-:W-:-:S04]  /*18f0*/  FFMA R7, R2, -3, R3 ;  /* 0xc040000002077823 */ /* 0x000fc80000000003 */
[----:B------:R-:W-:Y:S01]  /*1900*/  FFMA R0, R0, R7, R2 ;  /* 0x0000000700007223 */ /* 0x000fe20000000002 */
[----:B0-----:R-:W-:Y:S06]  /*1910*/  @!P0 BRA `(.L_x_30) ;  /* 0x00000000000c8947 */ /* 0x001fec0003800000 */
[----:B------:R-:W-:Y:S02]  /*1920*/  MOV R0, 0x40400000 ;  /* 0x4040000000007802 */ /* 0x000fe40000000f00 */
[----:B------:R-:W-:-:S07]  /*1930*/  MOV R2, 0x1950 ;  /* 0x0000195000027802 */ /* 0x000fce0000000f00 */
[----:B------:R-:W-:Y:S05]  /*1940*/  CALL.REL.NOINC `($__internal_2_$__cuda_sm3x_div_rn_noftz_f32_slowpath) ;  /* 0x0000002000007944 */ /* 0x000fea0003c00000 */
.L_x_30:
[----:B------:R-:W-:Y:S05]  /*1950*/  BSYNC.RECONVERGENT B3 ;  /* 0x0000000000037941 */ /* 0x000fea0003800200 */
.L_x_29:
[----:B------:R-:W-:-:S05]  /*1960*/  FADD R7, R8, -R0 ;  /* 0x8000000008077221 */ /* 0x000fca0000000000 */
[----:B------:R0:W-:Y:S04]  /*1970*/  STG.E desc[UR6][R16.64], R7 ;  /* 0x0000000710007986 */ /* 0x0001e8000c101906 */
[----:B------:R-:W2:Y:S04]  /*1980*/  LDG.E R0, desc[UR6][R38.64] ;  /* 0x0000000626007981 */ /* 0x000ea8000c1e1900 */
[----:B------:R1:W5:Y:S01]  /*1990*/  LDG.E R8, desc[UR6][R28.64] ;  /* 0x000000061c087981 */ /* 0x000362000c1e1900 */
[----:B------:R-:W-:Y:S01]  /*19a0*/  UMOV UR4, 0x5a7ed197 ;  /* 0x5a7ed19700047882 */ /* 0x000fe20000000000 */
[----:B------:R-:W-:Y:S01]  /*19b0*/  UMOV UR5, 0x401921fb ;  /* 0x401921fb00057882 */ /* 0x000fe20000000000 */
[----:B------:R-:W-:Y:S01]  /*19c0*/  MOV R4, 0x40400000 ;  /* 0x4040000000047802 */ /* 0x000fe20000000f00 */
[----:B------:R-:W-:Y:S01]  /*19d0*/  IMAD.MOV.U32 R5, RZ, RZ, 0x3eaaaaab ;  /* 0x3eaaaaabff057424 */ /* 0x000fe200078e00ff */
[----:B------:R-:W-:Y:S03]  /*19e0*/  BSSY.RECONVERGENT B3, `(.L_x_31) ;  /* 0x000000f000037945 */ /* 0x000fe60003800200 */
[----:B------:R-:W-:-:S04]  /*19f0*/  FFMA R4, R5, -R4, 1 ;  /* 0x3f80000005047423 */ /* 0x000fc80000000804 */
[----:B------:R-:W-:Y:S01]  /*1a00*/  FFMA R5, R4, R5, 0.3333333432674407959 ;  /* 0x3eaaaaab04057423 */ /* 0x000fe20000000005 */
[----:B--2---:R-:W2:Y:S02]  /*1a10*/  F2F.F64.F32 R2, R0 ;  /* 0x0000000000027310 */ /* 0x004ea40000201800 */
[----:B--2---:R-:W-:-:S10]  /*1a20*/  DADD R2, R2, UR4 ;  /* 0x0000000402027e29 */ /* 0x004fd40008000000 */
[----:B------:R-:W2:Y:S08]  /*1a30*/  F2F.F32.F64 R3, R2 ;  /* 0x0000000200037310 */ /* 0x000eb00000301000 */
[----:B--2---:R-:W2:Y:S01]  /*1a40*/  FCHK P0, R3, 3 ;  /* 0x4040000003007902 */ /* 0x004ea20000000000 */
[----:B------:R-:W-:-:S04]  /*1a50*/  FFMA R4, R5, R3, RZ ;  /* 0x0000000305047223 */ /* 0x000fc800000000ff */
[----:B0-----:R-:W-:-:S04]  /*1a60*/  FFMA R7, R4, -3, R3 ;  /* 0xc040000004077823 */ /* 0x001fc80000000003 */
[----:B------:R-:W-:Y:S01]  /*1a70*/  FFMA R5, R5, R7, R4 ;  /* 0x0000000705057223 */ /* 0x000fe20000000004 */
[----:B-12---:R-:W-:Y:S06]  /*1a80*/  @!P0 BRA `(.L_x_32) ;  /* 0x0000000000108947 */ /* 0x006fec0003800000 */
[----:B------:R-:W-:Y:S01]  /*1a90*/  IMAD.MOV.U32 R0, RZ, RZ, 0x40400000 ;  /* 0x40400000ff007424 */ /* 0x000fe200078e00ff */
[----:B------:R-:W-:-:S07]  /*1aa0*/  MOV R2, 0x1ac0 ;  /* 0x00001ac000027802 */ /* 0x000fce0000000f00 */
[----:B-----5:R-:W-:Y:S05]  /*1ab0*/  CALL.REL.NOINC `($__internal_2_$__cuda_sm3x_div_rn_noftz_f32_slowpath) ;  /* 0x0000001c00a47944 */ /* 0x020fea0003c00000 */
[----:B------:R-:W-:-:S07]  /*1ac0*/  MOV R5, R0 ;  /* 0x0000000000057202 */ /* 0x000fce0000000f00 */
.L_x_32:
[----:B------:R-:W-:Y:S05]  /*1ad0*/  BSYNC.RECONVERGENT B3 ;  /* 0x0000000000037941 */ /* 0x000fea0003800200 */
.L_x_31:
        /* <DEDUP_REMOVED lines=20> */
.L_x_35:
        /* <DEDUP_REMOVED lines=44> */
.L_x_34:
[----:B------:R-:W-:Y:S05]  /*1ee0*/  BSYNC.RECONVERGENT B1 ;  /* 0x0000000000017941 */ /* 0x000fea0003800200 */
.L_x_33:
        /* <DEDUP_REMOVED lines=23> */
[----:B-----5:R-:W-:Y:S01]  /*2060*/  FMUL R8, R8, R5 ;  /* 0x0000000508087220 */ /* 0x020fe20000400000 */
        /* <DEDUP_REMOVED lines=9> */
.L_x_37:
[----:B------:R-:W-:Y:S05]  /*2100*/  BSYNC.RECONVERGENT B3 ;  /* 0x0000000000037941 */ /* 0x000fea0003800200 */
.L_x_36:
[----:B------:R-:W-:-:S05]  /*2110*/  FADD R5, R8, -R0 ;  /* 0x8000000008057221 */ /* 0x000fca0000000000 */
[----:B------:R0:W-:Y:S04]  /*2120*/  STG.E desc[UR6][R14.64], R5 ;  /* 0x000000050e007986 */ /* 0x0001e8000c101906 */
[----:B------:R-:W2:Y:S01]  /*2130*/  LDG.E R38, desc[UR6][R38.64] ;  /* 0x0000000626267981 */ /* 0x000ea2000c1e1900 */
[----:B------:R-:W-:Y:S01]  /*2140*/  UMOV UR4, 0x5a7ed197 ;  /* 0x5a7ed19700047882 */ /* 0x000fe20000000000 */
[----:B------:R-:W-:Y:S01]  /*2150*/  UMOV UR5, 0x402921fb ;  /* 0x402921fb00057882 */ /* 0x000fe20000000000 */
[----:B------:R-:W-:Y:S01]  /*2160*/  MOV R7, 0x40400000 ;  /* 0x4040000000077802 */ /* 0x000fe20000000f00 */
[----:B------:R-:W-:Y:S01]  /*2170*/  IMAD.MOV.U32 R0, RZ, RZ, 0x3eaaaaab ;  /* 0x3eaaaaabff007424 */ /* 0x000fe200078e00ff */
[----:B------:R1:W5:Y:S01]  /*2180*/  LDG.E R8, desc[UR6][R28.64] ;  /* 0x000000061c087981 */ /* 0x000362000c1e1900 */
[----:B------:R-:W-:Y:S02]  /*2190*/  BSSY.RECONVERGENT B3, `(.L_x_38) ;  /* 0x000000f000037945 */ /* 0x000fe40003800200 */
[----:B------:R-:W-:-:S04]  /*21a0*/  FFMA R7, R0, -R7, 1 ;  /* 0x3f80000000077423 */ /* 0x000fc80000000807 */
[----:B------:R-:W-:Y:S01]  /*21b0*/  FFMA R0, R7, R0, 0.3333333432674407959 ;  /* 0x3eaaaaab07007423 */ /* 0x000fe20000000000 */
[----:B--2---:R-:W2:Y:S02]  /*21c0*/  F2F.F64.F32 R2, R38 ;  /* 0x0000002600027310 */ /* 0x004ea40000201800 */
[----:B--2---:R-:W-:-:S10]  /*21d0*/  DADD R2, R2, UR4 ;  /* 0x0000000402027e29 */ /* 0x004fd40008000000 */
[----:B------:R-:W2:Y:S08]  /*21e0*/  F2F.F32.F64 R3, R2 ;  /* 0x0000000200037310 */ /* 0x000eb00000301000 */
[----:B--2---:R-:W2:Y:S01]  /*21f0*/  FCHK P0, R3, 3 ;  /* 0x4040000003007902 */ /* 0x004ea20000000000 */
[----:B------:R-:W-:-:S04]  /*2200*/  FFMA R4, R0, R3, RZ ;  /* 0x0000000300047223 */ /* 0x000fc800000000ff */
[----:B-1----:R-:W-:-:S04]  /*2210*/  FFMA R29, R4, -3, R3 ;  /* 0xc0400000041d7823 */ /* 0x002fc80000000003 */
[----:B------:R-:W-:Y:S01]  /*2220*/  FFMA R29, R0, R29, R4 ;  /* 0x0000001d001d7223 */ /* 0x000fe20000000004 */
[----:B0-2---:R-:W-:Y:S06]  /*2230*/  @!P0 BRA `(.L_x_39) ;  /* 0x0000000000108947 */ /* 0x005fec0003800000 */
[----:B------:R-:W-:Y:S01]  /*2240*/  IMAD.MOV.U32 R0, RZ, RZ, 0x40400000 ;  /* 0x40400000ff007424 */ /* 0x000fe200078e00ff */
[----:B------:R-:W-:-:S07]  /*2250*/  MOV R2, 0x2270 ;  /* 0x0000227000027802 */ /* 0x000fce0000000f00 */
[----:B-----5:R-:W-:Y:S05]  /*2260*/  CALL.REL.NOINC `($__internal_2_$__cuda_sm3x_div_rn_noftz_f32_slowpath) ;  /* 0x0000001400b87944 */ /* 0x020fea0003c00000 */
[----:B------:R-:W-:-:S07]  /*2270*/  MOV R29, R0 ;  /* 0x00000000001d7202 */ /* 0x000fce0000000f00 */
.L_x_39:
[----:B------:R-:W-:Y:S05]  /*2280*/  BSYNC.RECONVERGENT B3 ;  /* 0x0000000000037941 */ /* 0x000fea0003800200 */
.L_x_38:
        /* <DEDUP_REMOVED lines=20> */
.L_x_42:
[----:B0-----:R-:W-:Y:S01]  /*23d0*/  IMAD.U32 R6, RZ, RZ, UR8 ;  /* 0x00000008ff067e24 */ /* 0x001fe2000f8e00ff */
[----:B------:R-:W-:-:S05]  /*23e0*/  MOV R7, UR9 ;  /* 0x0000000900077c02 */ /* 0x000fca0008000f00 */
        /* <DEDUP_REMOVED lines=27> */
[C---:B------:R-:W-:Y:S01]  /*25a0*/  SHF.L.W.U32.HI R2, R3.reuse, 0x2, R0 ;  /* 0x0000000203027819 */ /* 0x040fe20000010e00 */
[----:B------:R-:W-:-:S03]  /*25b0*/  IMAD.SHL.U32 R3, R3, 0x4, RZ ;  /* 0x0000000403037824 */ /* 0x000fc600078e00ff */
[----:B------:R-:W-:Y:S02]  /*25c0*/  SHF.R.S32.HI R5, RZ, 0x1f, R2 ;  /* 0x0000001fff057819 */ /* 0x000fe40000011402 */
[----:B------:R-:W-:Y:S02]  /*25d0*/  LOP3.LUT R29, R2, R29, RZ, 0x3c, !PT ;  /* 0x0000001d021d7212 */ /* 0x000fe400078e3cff */
[C---:B------:R-:W-:Y:S02]  /*25e0*/  LOP3.LUT R6, R5.reuse, R3, RZ, 0x3c, !PT ;  /* 0x0000000305067212 */ /* 0x040fe400078e3cff */
[----:B------:R-:W-:Y:S02]  /*25f0*/  LOP3.LUT R7, R5, R2, RZ, 0x3c, !PT ;  /* 0x0000000205077212 */ /* 0x000fe400078e3cff */
[----:B------:R-:W-:Y:S02]  /*2600*/  SHF.R.U32.HI R3, RZ, 0x1e, R0 ;  /* 0x0000001eff037819 */ /* 0x000fe40000011600 */
[----:B------:R-:W-:-:S02]  /*2610*/  ISETP.GE.AND P1, PT, R29, RZ, PT ;  /* 0x000000ff1d00720c */ /* 0x000fc40003f26270 */
[----:B------:R-:W1:Y:S01]  /*2620*/  I2F.F64.S64 R6, R6 ;  /* 0x0000000600067312 */ /* 0x000e620000301c00 */
[----:B0-----:R-:W-:-:S04]  /*2630*/  LEA.HI R4, R2, R3, RZ, 0x1 ;  /* 0x0000000302047211 */ /* 0x001fc800078f08ff */
[----:B------:R-:W-:-:S05]  /*2640*/  IADD3 R0, PT, PT, -R4, RZ, RZ ;  /* 0x000000ff04007210 */ /* 0x000fca0007ffe1ff */
[----:B------:R-:W-:Y:S01]  /*2650*/  @!P0 IMAD.MOV.U32 R4, RZ, RZ, R0 ;  /* 0x000000ffff048224 */ /* 0x000fe200078e0000 */
[----:B-1----:R-:W-:-:S10]  /*2660*/  DMUL R30, R6, UR4 ;  /* 0x00000004061e7c28 */ /* 0x002fd40008000000 */
[----:B------:R-:W0:Y:S02]  /*2670*/  F2F.F32.F64 R30, R30 ;  /* 0x0000001e001e7310 */ /* 0x000e240000301000 */
[----:B0-----:R-:W-:-:S07]  /*2680*/  FSEL R2, -R30, R30, !P1 ;  /* 0x0000001e1e027208 */ /* 0x001fce0004800100 */
.L_x_41:
[----:B------:R-:W-:Y:S05]  /*2690*/  BSYNC.RECONVERGENT B1 ;  /* 0x0000000000017941 */ /* 0x000fea0003800200 */
.L_x_40:
[----:B------:R-:W2:Y:S01]  /*26a0*/  LDG.E R3, desc[UR6][R26.64] ;  /* 0x000000061a037981 */ /* 0x000ea2000c1e1900 */
[----:B------:R-:W-:Y:S01]  /*26b0*/  MOV R7, 0x37cbac00 ;  /* 0x37cbac0000077802 */ /* 0x000fe20000000f00 */
[----:B------:R-:W-:Y:S01]  /*26c0*/  FMUL R0, R2, R2 ;  /* 0x0000000202007220 */ /* 0x000fe20000400000 */
[C---:B------:R-:W-:Y:S01]  /*26d0*/  LOP3.LUT R5, R4.reuse, 0x1, RZ, 0xc0, !PT ;  /* 0x0000000104057812 */ /* 0x040fe200078ec0ff */
[----:B------:R-:W-:Y:S01]  /*26e0*/  IMAD.MOV.U32 R29, RZ, RZ, 0x3eaaaaab ;  /* 0x3eaaaaabff1d7424 */ /* 0x000fe200078e00ff */
[----:B------:R-:W-:Y:S01]  /*26f0*/  IADD3 R4, PT, PT, R4, 0x1, RZ ;  /* 0x0000000104047810 */ /* 0x000fe20007ffe0ff */
[----:B------:R-:W-:Y:S01]  /*2700*/  FFMA R6, R0, R7, -0.0013887860113754868507 ;  /* 0xbab607ed00067423 */ /* 0x000fe20000000007 */
[----:B------:R-:W-:Y:S01]  /*2710*/  IMAD.MOV.U32 R7, RZ, RZ, 0x3c0885e4 ;  /* 0x3c0885e4ff077424 */ /* 0x000fe200078e00ff */
[----:B------:R-:W-:Y:S01]  /*2720*/  ISETP.NE.U32.AND P0, PT, R5, 0x1, PT ;  /* 0x000000010500780c */ /* 0x000fe20003f05070 */
[----:B------:R-:W-:Y:S01]  /*2730*/  BSSY.RECONVERGENT B3, `(.L_x_43) ;  /* 0x0000017000037945 */ /* 0x000fe20003800200 */
[----:B------:R-:W-:Y:S01]  /*2740*/  LOP3.LUT P1, RZ, R4, 0x2, RZ, 0xc0, !PT ;  /* 0x0000000204ff7812 */ /* 0x000fe2000782c0ff */
[----:B------:R-:W-:Y:S01]  /*2750*/  HFMA2 R4, -RZ, RZ, 2.125, 0 ;  /* 0x40400000ff047431 */ /* 0x000fe200000001ff */
[----:B------:R-:W-:-:S02]  /*2760*/  FSEL R5, R6, -0.00019574658654164522886, P0 ;  /* 0xb94d415306057808 */ /* 0x000fc40000000000 */
[----:B------:R-:W-:-:S05]  /*2770*/  FSEL R7, R7, 0.041666727513074874878, !P0 ;  /* 0x3d2aaabb07077808 */ /* 0x000fca0004000000 */
[----:B------:R-:W-:Y:S01]  /*2780*/  FFMA R5, R0, R5, R7 ;  /* 0x0000000500057223 */ /* 0x000fe20000000007 */
[----:B------:R-:W-:Y:S02]  /*2790*/  IMAD.MOV.U32 R7, RZ, RZ, 0x3e2aaaa8 ;  /* 0x3e2aaaa8ff077424 */ /* 0x000fe400078e00ff */
[----:B------:R-:W-:-:S04]  /*27a0*/  FFMA R4, -R29, R4, 1 ;  /* 0x3f8000001d047423 */ /* 0x000fc80000000104 */
[----:B------:R-:W-:Y:S01]  /*27b0*/  FFMA R4, R4, -R29, -0.3333333432674407959 ;  /* 0xbeaaaaab04047423 */ /* 0x000fe2000000081d */
[----:B------:R-:W-:Y:S02]  /*27c0*/  FSEL R7, -R7, -0.4999999701976776123, !P0 ;  /* 0xbeffffff07077808 */ /* 0x000fe40004000100 */
[----:B------:R-:W-:-:S03]  /*27d0*/  FSEL R29, R2, 1, !P0 ;  /* 0x3f800000021d7808 */ /* 0x000fc60004000000 */
[C---:B------:R-:W-:Y:S02]  /*27e0*/  FFMA R5, R0.reuse, R5, R7 ;  /* 0x0000000500057223 */ /* 0x040fe40000000007 */
[----:B------:R-:W-:-:S04]  /*27f0*/  FFMA R0, R0, R29, RZ ;  /* 0x0000001d00007223 */ /* 0x000fc800000000ff */
[----:B------:R-:W-:-:S04]  /*2800*/  FFMA R29, R0, R5, R29 ;  /* 0x00000005001d7223 */ /* 0x000fc8000000001d */
[----:B------:R-:W-:Y:S01]  /*2810*/  @P1 FADD R29, RZ, -R29 ;  /* 0x8000001dff1d1221 */ /* 0x000fe20000000000 */
[----:B--2---:R-:W0:Y:S01]  /*2820*/  FCHK P0, R3, -3 ;  /* 0xc040000003007902 */ /* 0x004e220000000000 */
[----:B------:R-:W-:-:S04]  /*2830*/  FFMA R2, R3, R4, RZ ;  /* 0x0000000403027223 */ /* 0x000fc800000000ff */
[----:B------:R-:W-:-:S04]  /*2840*/  FFMA R7, R2, 3, R3 ;  /* 0x4040000002077823 */ /* 0x000fc80000000003 */
[----:B------:R-:W-:Y:S01]  /*2850*/  FFMA R0, R4, R7, R2 ;  /* 0x0000000704007223 */ /* 0x000fe20000000002 */
[----:B0-----:R-:W-:Y:S06]  /*2860*/  @!P0 BRA `(.L_x_44) ;  /* 0x00000000000c8947 */ /* 0x001fec0003800000 */
[----:B------:R-:W-:Y:S02]  /*2870*/  MOV R0, 0xc0400000 ;  /* 0xc040000000007802 */ /* 0x000fe40000000f00 */
[----:B------:R-:W-:-:S07]  /*2880*/  MOV R2, 0x28a0 ;  /* 0x000028a000027802 */ /* 0x000fce0000000f00 */
[----:B-----5:R-:W-:Y:S05]  /*2890*/  CALL.REL.NOINC `($__internal_2_$__cuda_sm3x_div_rn_noftz_f32_slowpath) ;  /* 0x00000010002c7944 */ /* 0x020fea0003c00000 */
.L_x_44:
[----:B------:R-:W-:Y:S05]  /*28a0*/  BSYNC.RECONVERGENT B3 ;  /* 0x0000000000037941 */ /* 0x000fea0003800200 */
.L_x_43:
[----:B-----5:R-:W-:Y:S01]  /*28b0*/  FFMA R8, R8, R29, R0 ;  /* 0x0000001d08087223 */ /* 0x020fe20000000000 */
[----:B------:R-:W0:Y:S04]  /*28c0*/  LDC.64 R2, c[0x0][0x400] ;  /* 0x00010000ff027b82 */ /* 0x000e280000000a00 */
[----:B------:R1:W-:Y:S04]  /*28d0*/  STG.E desc[UR6][R12.64], R8 ;  /* 0x000000080c007986 */ /* 0x0003e8000c101906 */
[----:B------:R-:W2:Y:S04]  /*28e0*/  LDG.E R5, desc[UR6][R16.64] ;  /* 0x0000000610057981 */ /* 0x000ea8000c1e1900 */
[----:B------:R-:W2:Y:S01]  /*28f0*/  LDG.E R7, desc[UR6][R14.64] ;  /* 0x000000060e077981 */ /* 0x000ea2000c1e1900 */
[----:B------:R-:W-:Y:S01]  /*2900*/  BSSY.RECONVERGENT B1, `(.L_x_45) ;  /* 0x000000a000017945 */ /* 0x000fe20003800200 */
[----:B0-----:R-:W-:Y:S01]  /*2910*/  IMAD.WIDE R2, R9, 0x4, R2 ;  /* 0x0000000409027825 */ /* 0x001fe200078e0202 */
[----:B--2---:R-:W-:-:S13]  /*2920*/  FSETP.GEU.AND P0, PT, R5, R7, PT ;  /* 0x000000070500720b */ /* 0x004fda0003f0e000 */
[----:B-1----:R-:W-:Y:S05]  /*2930*/  @P0 BRA `(.L_x_46) ;  /* 0x0000000000180947 */ /* 0x002fea0003800000 */
[----:B------:R0:W-:Y:S04]  /*2940*/  STG.E desc[UR6][R2.64], R5 ;  /* 0x0000000502007986 */ /* 0x0001e8000c101906 */
[----:B------:R-:W2:Y:S04]  /*2950*/  LDG.E R9, desc[UR6][R14.64] ;  /* 0x000000060e097981 */ /* 0x000ea8000c1e1900 */
[----:B--2---:R0:W-:Y:S04]  /*2960*/  STG.E desc[UR6][R16.64], R9 ;  /* 0x0000000910007986 */ /* 0x0041e8000c101906 */
[----:B------:R-:W2:Y:S04]  /*2970*/  LDG.E R7, desc[UR6][R2.64] ;  /* 0x0000000602077981 */ /* 0x000ea8000c1e1900 */
[----:B--2---:R0:W-:Y:S04]  /*2980*/  STG.E desc[UR6][R14.64], R7 ;  /* 0x000000070e007986 */ /* 0x0041e8000c101906 */
[----:B------:R0:W5:Y:S02]  /*2990*/  LDG.E R8, desc[UR6][R12.64] ;  /* 0x000000060c087981 */ /* 0x000164000c1e1900 */
.L_x_46:
[----:B------:R-:W-:Y:S05]  /*29a0*/  BSYNC.RECONVERGENT B1 ;  /* 0x0000000000017941 */ /* 0x000fea0003800200 */
.L_x_45:
[----:B-----5:R-:W-:Y:S01]  /*29b0*/  FSETP.GEU.AND P0, PT, R7, R8, PT ;  /* 0x000000080700720b */ /* 0x020fe20003f0e000 */
[----:B------:R-:W-:-:S12]  /*29c0*/  BSSY.RECONVERGENT B1, `(.L_x_47) ;  /* 0x0000008000017945 */ /* 0x000fd80003800200 */
[----:B------:R-:W-:Y:S05]  /*29d0*/  @P0 BRA `(.L_x_48) ;  /* 0x0000000000180947 */ /* 0x000fea0003800000 */
[----:B------:R1:W-:Y:S04]  /*29e0*/  STG.E desc[UR6][R2.64], R7 ;  /* 0x0000000702007986 */ /* 0x0003e8000c101906 */
[----:B0-----:R-:W2:Y:S04]  /*29f0*/  LDG.E R5, desc[UR6][R12.64] ;  /* 0x000000060c057981 */ /* 0x001ea8000c1e1900 */
[----:B--2---:R2:W-:Y:S04]  /*2a00*/  STG.E desc[UR6][R14.64], R5 ;  /* 0x000000050e007986 */ /* 0x0045e8000c101906 */
[----:B------:R-:W3:Y:S04]  /*2a10*/  LDG.E R8, desc[UR6][R2.64] ;  /* 0x0000000602087981 */ /* 0x000ee8000c1e1900 */
[----:B---3--:R2:W-:Y:S04]  /*2a20*/  STG.E desc[UR6][R12.64], R8 ;  /* 0x000000080c007986 */ /* 0x0085e8000c101906 */
[----:B-1----:R2:W5:Y:S02]  /*2a30*/  LDG.E R7, desc[UR6][R14.64] ;  /* 0x000000060e077981 */ /* 0x002564000c1e1900 */
.L_x_48:
[----:B------:R-:W-:Y:S05]  /*2a40*/  BSYNC.RECONVERGENT B1 ;  /* 0x0000000000017941 */ /* 0x000fea0003800200 */
.L_x_47:
[----:B------:R-:W3:Y:S02]  /*2a50*/  LDG.E R31, desc[UR6][R16.64] ;  /* 0x00000006101f7981 */ /* 0x000ee4000c1e1900 */
[----:B---3-5:R-:W-:-:S13]  /*2a60*/  FSETP.GEU.AND P0, PT, R31, R7, PT ;  /* 0x000000071f00720b */ /* 0x028fda0003f0e000 */
[----:B------:R1:W-:Y:S04]  /*2a70*/  @!P0 STG.E desc[UR6][R2.64], R31 ;  /* 0x0000001f02008986 */ /* 0x0003e8000c101906 */
[----:B0-2---:R-:W2:Y:S04]  /*2a80*/  @!P0 LDG.E R5, desc[UR6][R14.64] ;  /* 0x000000060e058981 */ /* 0x005ea8000c1e1900 */
[----:B--2---:R0:W-:Y:S04]  /*2a90*/  @!P0 STG.E desc[UR6][R16.64], R5 ;  /* 0x0000000510008986 */ /* 0x0041e8000c101906 */
[----:B------:R-:W2:Y:S04]  /*2aa0*/  @!P0 LDG.E R7, desc[UR6][R2.64] ;  /* 0x0000000602078981 */ /* 0x000ea8000c1e1900 */
[----:B--2---:R2:W-:Y:S04]  /*2ab0*/  @!P0 STG.E desc[UR6][R14.64], R7 ;  /* 0x000000070e008986 */ /* 0x0045e8000c101906 */
[----:B-1----:R-:W3:Y:S04]  /*2ac0*/  @!P0 LDG.E R31, desc[UR6][R16.64] ;  /* 0x00000006101f8981 */ /* 0x002ee8000c1e1900 */
[----:B------:R-:W4:Y:S04]  /*2ad0*/  @!P0 LDG.E R8, desc[UR6][R12.64] ;  /* 0x000000060c088981 */ /* 0x000f28000c1e1900 */
[----:B------:R-:W2:Y:S04]  /*2ae0*/  LDG.E R36, desc[UR6][R36.64] ;  /* 0x0000000624247981 */ /* 0x000ea8000c1e1900 */
[----:B------:R-:W2:Y:S01]  /*2af0*/  LDG.E R9, desc[UR6][R32.64] ;  /* 0x0000000620097981 */ /* 0x000ea2000c1e1900 */
[----:B------:R-:W-:Y:S01]  /*2b00*/  MOV R35, 0x40400000 ;  /* 0x4040000000237802 */ /* 0x000fe20000000f00 */
[----:B------:R-:W-:Y:S01]  /*2b10*/  IMAD.MOV.U32 R0, RZ, RZ, 0x3eaaaaab ;  /* 0x3eaaaaabff007424 */ /* 0x000fe200078e00ff */
[----:B------:R-:W-:Y:S03]  /*2b20*/  BSSY.RECONVERGENT B3, `(.L_x_49) ;  /* 0x0000015000037945 */ /* 0x000fe60003800200 */
[----:B------:R-:W-:-:S04]  /*2b30*/  FFMA R35, R0, -R35, 1 ;  /* 0x3f80000000237423 */ /* 0x000fc80000000823 */
[----:B------:R-:W-:Y:S01]  /*2b40*/  FFMA R0, R35, R0, 0.3333333432674407959 ;  /* 0x3eaaaaab23007423 */ /* 0x000fe20000000000 */
[----:B---3--:R-:W-:Y:S01]  /*2b50*/  FMUL R28, R31, R31 ;  /* 0x0000001f1f1c7220 */ /* 0x008fe20000400000 */
[----:B----4-:R-:W-:-:S03]  /*2b60*/  FMUL R29, R8, R8 ;  /* 0x00000008081d7220 */ /* 0x010fc60000400000 */
[----:B------:R-:W-:Y:S01]  /*2b70*/  FMUL R4, R28, R31 ;  /* 0x0000001f1c047220 */ /* 0x000fe20000400000 */
[----:B------:R-:W-:-:S04]  /*2b80*/  FMUL R3, R29, R8 ;  /* 0x000000081d037220 */ /* 0x000fc80000400000 */
[----:B0-----:R-:W-:Y:S01]  /*2b90*/  FADD R5, R4, -R3 ;  /* 0x8000000304057221 */ /* 0x001fe20000000000 */
[----:B------:R-:W-:-:S03]  /*2ba0*/  FMUL R3, R3, R8 ;  /* 0x0000000803037220 */ /* 0x000fc60000400000 */
[----:B--2---:R-:W-:Y:S01]  /*2bb0*/  FMUL R6, R36, R5 ;  /* 0x0000000524067220 */ /* 0x004fe20000400000 */
[----:B------:R-:W-:-:S03]  /*2bc0*/  FFMA R4, R4, R31, -R3 ;  /* 0x0000001f04047223 */ /* 0x000fc60000000803 */
[----:B------:R-:W0:Y:S01]  /*2bd0*/  FCHK P0, R6, 3 ;  /* 0x4040000006007902 */ /* 0x000e220000000000 */
[----:B------:R-:W-:Y:S01]  /*2be0*/  FFMA R5, R0, R6, RZ ;  /* 0x0000000600057223 */ /* 0x000fe200000000ff */
[----:B------:R-:W-:-:S03]  /*2bf0*/  FMUL R9, R9, R4 ;  /* 0x0000000409097220 */ /* 0x000fc60000400000 */
[----:B------:R-:W-:-:S04]  /*2c00*/  FFMA R2, R5, -3, R6 ;  /* 0xc040000005027823 */ /* 0x000fc80000000006 */
[----:B------:R-:W-:Y:S01]  /*2c10*/  FFMA R0, R0, R2, R5 ;  /* 0x0000000200007223 */ /* 0x000fe20000000005 */
[----:B0-----:R-:W-:Y:S06]  /*2c20*/  @!P0 BRA `(.L_x_50) ;  /* 0x0000000000108947 */ /* 0x001fec0003800000 */
[----:B------:R-:W-:Y:S02]  /*2c30*/  HFMA2 R0, -RZ, RZ, 2.125, 0 ;  /* 0x40400000ff007431 */ /* 0x000fe400000001ff */
[----:B------:R-:W-:Y:S01]  /*2c40*/  IMAD.MOV.U32 R3, RZ, RZ, R6 ;  /* 0x000000ffff037224 */ /* 0x000fe200078e0006 */
[----:B------:R-:W-:-:S07]  /*2c50*/  MOV R2, 0x2c70 ;  /* 0x00002c7000027802 */ /* 0x000fce0000000f00 */
[----:B------:R-:W-:Y:S05]  /*2c60*/  CALL.REL.NOINC `($__internal_2_$__cuda_sm3x_div_rn_noftz_f32_slowpath) ;  /* 0x0000000c00387944 */ /* 0x000fea0003c00000 */
.L_x_50:
[----:B------:R-:W-:Y:S05]  /*2c70*/  BSYNC.RECONVERGENT B3 ;  /* 0x0000000000037941 */ /* 0x000fea0003800200 */
.L_x_49:
[----:B------:R-:W2:Y:S04]  /*2c80*/  LDG.E R24, desc[UR6][R24.64] ;  /* 0x0000000618187981 */ /* 0x000ea8000c1e1900 */
[----:B------:R-:W3:Y:S01]  /*2c90*/  LDG.E R23, desc[UR6][R22.64] ;  /* 0x0000000616177981 */ /* 0x000ee2000c1e1900 */
[----:B------:R-:W-:Y:S01]  /*2ca0*/  FADD R29, R28, -R29 ;  /* 0x8000001d1c1d7221 */ /* 0x000fe20000000000 */
[----:B------:R-:W-:Y:S01]  /*2cb0*/  FFMA R0, R9, 0.25, R0 ;  /* 0x3e80000009007823 */ /* 0x000fe20000000000 */
[----:B------:R-:W-:Y:S02]  /*2cc0*/  FADD R2, R31, -R8 ;  /* 0x800000081f027221 */ /* 0x000fe40000000000 */
[----:B--2---:R-:W-:-:S04]  /*2cd0*/  FMUL R29, R24, R29 ;  /* 0x0000001d181d7220 */ /* 0x004fc80000400000 */
[----:B------:R-:W-:-:S04]  /*2ce0*/  FFMA R0, R29, 0.5, R0 ;  /* 0x3f0000001d007823 */ /* 0x000fc80000000000 */
[----:B---3--:R-:W-:-:S05]  /*2cf0*/  FFMA R0, R23, R2, R0 ;  /* 0x0000000217007223 */ /* 0x008fca0000000000 */
[----:B------:R-:W-:-:S04]  /*2d00*/  FSETP.GTU.AND P0, PT, R0, RZ, PT ;  /* 0x000000ff0000720b */ /* 0x000fc80003f0c000 */
[----:B------:R-:W-:-:S05]  /*2d10*/  FSEL R31, R8, R31, P0 ;  /* 0x0000001f081f7208 */ /* 0x000fca0000000000 */
[----:B------:R0:W-:Y:S04]  /*2d20*/  STG.E desc[UR6][R10.64], R31 ;  /* 0x0000001f0a007986 */ /* 0x0001e8000c101906 */
[----:B------:R0:W5:Y:S02]  /*2d30*/  LDG.E R0, desc[UR6][R18.64] ;  /* 0x0000000612007981 */ /* 0x000164000c1e1900 */
.L_x_15:
[----:B------:R-:W-:Y:S05]  /*2d40*/  BSYNC.RECONVERGENT B0 ;  /* 0x0000000000007941 */ /* 0x000fea0003800200 */
.L_x_14:
[----:B-----5:R-:W-:-:S13]  /*2d50*/  FSETP.GT.AND P0, PT, R0, RZ, PT ;  /* 0x000000ff0000720b */ /* 0x020fda0003f04000 */
[----:B------:R-:W-:Y:S05]  /*2d60*/  @!P0 EXIT ;  /* 0x000000000000894d */ /* 0x000fea0003800000 */
[----:B------:R1:W5:Y:S01]  /*2d70*/  LDG.E R20, desc[UR6][R20.64] ;  /* 0x0000000614147981 */ /* 0x000362000c1e1900 */
[----:B------:R-:W-:Y:S01]  /*2d80*/  VIADD R2, R0, 0xf3000000 ;  /* 0xf300000000027836 */ /* 0x000fe20000000000 */
[----:B------:R1:W2:Y:S01]  /*2d90*/  MUFU.RSQ R5, R0 ;  /* 0x0000000000057308 */ /* 0x0002a20000001400 */
[----:B------:R-:W-:Y:S03]  /*2da0*/  BSSY.RECONVERGENT B0, `(.L_x_51) ;  /* 0x000000b000007945 */ /* 0x000fe60003800200 */
[----:B------:R-:W-:-:S13]  /*2db0*/  ISETP.GT.U32.AND P0, PT, R2, 0x727fffff, PT ;  /* 0x727fffff0200780c */ /* 0x000fda0003f04070 */
[----:B-12---:R-:W-:Y:S05]  /*2dc0*/  @!P0 BRA `(.L_x_52) ;  /* 0x0000000000108947 */ /* 0x006fea0003800000 */
[----:B------:R-:W-:-:S07]  /*2dd0*/  MOV R2, 0x2df0 ;  /* 0x00002df000027802 */ /* 0x000fce0000000f00 */
[----:B0----5:R-:W-:Y:S05]  /*2de0*/  CALL.REL.NOINC `($__internal_1_$__cuda_sm20_sqrt_rn_f32_slowpath) ;  /* 0x00000008007c7944 */ /* 0x021fea0003c00000 */
[----:B------:R-:W-:Y:S01]  /*2df0*/  MOV R3, R8 ;  /* 0x0000000800037202 */ /* 0x000fe20000000f00 */
[----:B------:R-:W-:Y:S06]  /*2e00*/  BRA `(.L_x_53) ;  /* 0x0000000000107947 */ /* 0x000fec0003800000 */
.L_x_52:
[C---:B------:R-:W-:Y:S01]  /*2e10*/  FMUL.FTZ R3, R5.reuse, R0 ;  /* 0x0000000005037220 */ /* 0x040fe20000410000 */
[----:B------:R-:W-:-:S03]  /*2e20*/  FMUL.FTZ R2, R5, 0.5 ;  /* 0x3f00000005027820 */ /* 0x000fc60000410000 */
[----:B------:R-:W-:-:S04]  /*2e30*/  FFMA R0, -R3, R3, R0 ;  /* 0x0000000303007223 */ /* 0x000fc80000000100 */
[----:B------:R-:W-:-:S07]  /*2e40*/  FFMA R3, R0, R2, R3 ;  /* 0x0000000200037223 */ /* 0x000fce0000000003 */
.L_x_53:
[----:B------:R-:W-:Y:S05]  /*2e50*/  BSYNC.RECONVERGENT B0 ;  /* 0x0000000000007941 */ /* 0x000fea0003800200 */
.L_x_51:
[----:B------:R-:W2:Y:S01]  /*2e60*/  LDG.E R27, desc[UR6][R26.64] ;  /* 0x000000061a1b7981 */ /* 0x000ea2000c1e1900 */
[C-C-:B-----5:R-:W-:Y:S01]  /*2e70*/  FADD R6, R20.reuse, -R3.reuse ;  /* 0x8000000314067221 */ /* 0x160fe20000000000 */
[----:B------:R-:W-:Y:S01]  /*2e80*/  FADD R0, R20, R3 ;  /* 0x0000000314007221 */ /* 0x000fe20000000000 */
[----:B------:R-:W-:Y:S02]  /*2e90*/  HFMA2 R22, -RZ, RZ, 2.125, 0 ;  /* 0x40400000ff167431 */ /* 0x000fe400000001ff */
[----:B------:R-:W-:Y:S02]  /*2ea0*/  IMAD.MOV.U32 R21, RZ, RZ, 0x3eaaaaab ;  /* 0x3eaaaaabff157424 */ /* 0x000fe400078e00ff */
[C---:B------:R-:W-:Y:S01]  /*2eb0*/  FMUL R7, |R6|.reuse, 16777216 ;  /* 0x4b80000006077820 */ /* 0x040fe20000400200 */
[----:B------:R-:W-:Y:S01]  /*2ec0*/  FSETP.GEU.AND P1, PT, |R6|, 1.175494350822287508e-38, PT ;  /* 0x008000000600780b */ /* 0x000fe20003f2e200 */
[C---:B------:R-:W-:Y:S01]  /*2ed0*/  FMUL R5, |R0|.reuse, 16777216 ;  /* 0x4b80000000057820 */ /* 0x040fe20000400200 */
[----:B------:R-:W-:Y:S01]  /*2ee0*/  FSETP.GEU.AND P0, PT, |R0|, 1.175494350822287508e-38, PT ;  /* 0x008000000000780b */ /* 0x000fe20003f0e200 */
[----:B------:R-:W-:Y:S01]  /*2ef0*/  BSSY.RECONVERGENT B0, `(.L_x_54) ;  /* 0x0000029000007945 */ /* 0x000fe20003800200 */
[----:B------:R-:W-:-:S02]  /*2f00*/  FSEL R8, R7, |R6|, !P1 ;  /* 0x4000000607087208 */ /* 0x000fc40004800000 */
[----:B------:R-:W-:Y:S02]  /*2f10*/  FSEL R5, R5, |R0|, !P0 ;  /* 0x4000000005057208 */ /* 0x000fe40004000000 */
[----:B------:R1:W3:Y:S01]  /*2f20*/  MUFU.LG2 R4, R8 ;  /* 0x0000000800047308 */ /* 0x0002e20000000c00 */
[----:B------:R-:W-:-:S07]  /*2f30*/  FSETP.GEU.AND P3, PT, R20, R3, PT ;  /* 0x000000031400720b */ /* 0x000fce0003f6e000 */
[----:B------:R4:W0:Y:S01]  /*2f40*/  MUFU.LG2 R2, R5 ;  /* 0x0000000500027308 */ /* 0x0008220000000c00 */
[----:B-1----:R-:W-:-:S05]  /*2f50*/  FADD R8, R6, R6 ;  /* 0x0000000606087221 */ /* 0x002fca0000000000 */
[----:B------:R-:W-:Y:S01]  /*2f60*/  FSETP.NEU.AND P4, PT, R8, R6, PT ;  /* 0x000000060800720b */ /* 0x000fe20003f8d000 */
[----:B---3--:R-:W-:Y:S01]  /*2f70*/  @!P1 FADD R4, R4, -24 ;  /* 0xc1c0000004049421 */ /* 0x008fe20000000000 */
[----:B----4-:R-:W-:Y:S01]  /*2f80*/  FADD R5, R0, R0 ;  /* 0x0000000000057221 */ /* 0x010fe20000000000 */
[----:B------:R-:W-:Y:S02]  /*2f90*/  FSETP.GEU.AND P1, PT, R20, -R3, PT ;  /* 0x800000031400720b */ /* 0x000fe40003f2e000 */
[----:B------:R-:W-:Y:S02]  /*2fa0*/  FMUL R9, R4, -0.6666666865348815918 ;  /* 0xbf2aaaab04097820 */ /* 0x000fe40000400000 */
[----:B------:R-:W-:Y:S01]  /*2fb0*/  FSETP.NEU.AND P2, PT, R5, R0, PT ;  /* 0x000000000500720b */ /* 0x000fe20003f4d000 */
[----:B0-----:R-:W-:-:S03]  /*2fc0*/  @!P0 FADD R2, R2, -24 ;  /* 0xc1c0000002028421 */ /* 0x001fc60000000000 */
[----:B------:R-:W0:Y:S01]  /*2fd0*/  MUFU.EX2 R9, R9 ;  /* 0x0000000900097308 */ /* 0x000e220000000800 */
[----:B------:R-:W-:-:S07]  /*2fe0*/  FMUL R2, R2, -0.6666666865348815918 ;  /* 0xbf2aaaab02027820 */ /* 0x000fce0000400000 */
[----:B------:R-:W1:Y:S01]  /*2ff0*/  MUFU.EX2 R7, R2 ;  /* 0x0000000200077308 */ /* 0x000e620000000800 */
[----:B0-----:R-:W-:-:S04]  /*3000*/  FMUL R18, |R6|, R9 ;  /* 0x0000000906127220 */ /* 0x001fc80000400200 */
[----:B------:R-:W-:Y:S01]  /*3010*/  FMUL R19, R9, -R18 ;  /* 0x8000001209137220 */ /* 0x000fe20000400000 */
[----:B-1----:R-:W-:-:S03]  /*3020*/  FMUL R4, |R0|, R7 ;  /* 0x0000000700047220 */ /* 0x002fc60000400200 */
[----:B------:R-:W-:Y:S01]  /*3030*/  FFMA R19, R18, R19, 1 ;  /* 0x3f80000012137423 */ /* 0x000fe20000000013 */
[----:B------:R-:W-:Y:S01]  /*3040*/  FFMA R0, -R21, R22, 1 ;  /* 0x3f80000015007423 */ /* 0x000fe20000000116 */
[----:B------:R-:W-:Y:S02]  /*3050*/  FMUL R7, R7, -R4 ;  /* 0x8000000407077220 */ /* 0x000fe40000400000 */
[----:B------:R-:W-:Y:S01]  /*3060*/  FMUL R19, R19, 0.3333333432674407959 ;  /* 0x3eaaaaab13137820 */ /* 0x000fe20000400000 */
[----:B------:R-:W-:Y:S01]  /*3070*/  FFMA R0, R0, -R21, -0.3333333432674407959 ;  /* 0xbeaaaaab00007423 */ /* 0x000fe20000000815 */
[----:B------:R-:W-:Y:S02]  /*3080*/  FFMA R7, R4, R7, 1 ;  /* 0x3f80000004077423 */ /* 0x000fe40000000007 */
[----:B------:R-:W-:Y:S02]  /*3090*/  FFMA R19, R18, R19, R18 ;  /* 0x0000001312137223 */ /* 0x000fe40000000012 */
[----:B------:R-:W-:-:S03]  /*30a0*/  FMUL R7, R7, 0.3333333432674407959 ;  /* 0x3eaaaaab07077820 */ /* 0x000fc60000400000 */
[----:B------:R-:W-:Y:S01]  /*30b0*/  @P4 FSEL R8, -R19, R19, !P3 ;  /* 0x0000001313084208 */ /* 0x000fe20005800100 */
[----:B------:R-:W-:-:S05]  /*30c0*/  FFMA R7, R4, R7, R4 ;  /* 0x0000000704077223 */ /* 0x000fca0000000004 */
[----:B------:R-:W-:-:S05]  /*30d0*/  @P2 FSEL R5, -R7, R7, !P1 ;  /* 0x0000000707052208 */ /* 0x000fca0004800100 */
[----:B------:R-:W-:Y:S01]  /*30e0*/  FADD R8, R5, R8 ;  /* 0x0000000805087221 */ /* 0x000fe20000000000 */
[----:B--2---:R-:W0:Y:S01]  /*30f0*/  FCHK P0, R27, -3 ;  /* 0xc04000001b007902 */ /* 0x004e220000000000 */
[----:B------:R-:W-:-:S04]  /*3100*/  FFMA R2, R0, R27, RZ ;  /* 0x0000001b00027223 */ /* 0x000fc800000000ff */
[----:B------:R-:W-:-:S04]  /*3110*/  FFMA R3, R2, 3, R27 ;  /* 0x4040000002037823 */ /* 0x000fc8000000001b */
[----:B------:R-:W-:Y:S01]  /*3120*/  FFMA R0, R0, R3, R2 ;  /* 0x0000000300007223 */ /* 0x000fe20000000002 */
[----:B0-----:R-:W-:Y:S06]  /*3130*/  @!P0 BRA `(.L_x_55) ;  /* 0x0000000000108947 */ /* 0x001fec0003800000 */
[----:B------:R-:W-:Y:S01]  /*3140*/  IMAD.MOV.U32 R3, RZ, RZ, R27 ;  /* 0x000000ffff037224 */ /* 0x000fe200078e001b */
[----:B------:R-:W-:Y:S02]  /*3150*/  MOV R0, 0xc0400000 ;  /* 0xc040000000007802 */ /* 0x000fe40000000f00 */
[----:B------:R-:W-:-:S07]  /*3160*/  MOV R2, 0x3180 ;  /* 0x0000318000027802 */ /* 0x000fce0000000f00 */
[----:B------:R-:W-:Y:S05]  /*3170*/  CALL.REL.NOINC `($__internal_2_$__cuda_sm3x_div_rn_noftz_f32_slowpath) ;  /* 0x0000000400f47944 */ /* 0x000fea0003c00000 */
.L_x_55:
[----:B------:R-:W-:Y:S05]  /*3180*/  BSYNC.RECONVERGENT B0 ;  /* 0x0000000000007941 */ /* 0x000fea0003800200 */
.L_x_54:
[----:B------:R-:W-:-:S05]  /*3190*/  FADD R3, R8, R0 ;  /* 0x0000000008037221 */ /* 0x000fca0000000000 */
[----:B------:R-:W-:Y:S04]  /*31a0*/  STG.E desc[UR6][R16.64], R3 ;  /* 0x0000000310007986 */ /* 0x000fe8000c101906 */
[----:B------:R-:W-:Y:S04]  /*31b0*/  STG.E desc[UR6][R14.64], RZ ;  /* 0x000000ff0e007986 */ /* 0x000fe8000c101906 */
[----:B------:R-:W-:Y:S04]  /*31c0*/  STG.E desc[UR6][R12.64], RZ ;  /* 0x000000ff0c007986 */ /* 0x000fe8000c101906 */
[----:B------:R-:W2:Y:S04]  /*31d0*/  LDG.E R5, desc[UR6][R16.64] ;  /* 0x0000000610057981 */ /* 0x000ea8000c1e1900 */
[----:B--2---:R-:W-:Y:S01]  /*31e0*/  STG.E desc[UR6][R10.64], R5 ;  /* 0x000000050a007986 */ /* 0x004fe2000c101906 */
[----:B------:R-:W-:Y:S05]  /*31f0*/  EXIT ;  /* 0x000000000000794d */ /* 0x000fea0003800000 */
        .weak           $__internal_0_$__cuda_sm20_div_rn_f64_full
        .type           $__internal_0_$__cuda_sm20_div_rn_f64_full,@function
        .size           $__internal_0_$__cuda_sm20_div_rn_f64_full,($__internal_1_$__cuda_sm20_sqrt_rn_f32_slowpath - $__internal_0_$__cuda_sm20_div_rn_f64_full)
$__internal_0_$__cuda_sm20_div_rn_f64_full:
[C---:B------:R-:W-:Y:S01]  /*3200*/  FSETP.GEU.AND P0, PT, |R15|.reuse, 1.469367938527859385e-39, PT ;  /* 0x001000000f00780b */ /* 0x040fe20003f0e200 */
[----:B------:R-:W-:Y:S01]  /*3210*/  IMAD.U32 R14, RZ, RZ, UR4 ;  /* 0x00000004ff0e7e24 */ /* 0x000fe2000f8e00ff */
[----:B------:R-:W-:Y:S01]  /*3220*/  LOP3.LUT R4, R15, 0x800fffff, RZ, 0xc0, !PT ;  /* 0x800fffff0f047812 */ /* 0x000fe200078ec0ff */
[----:B------:R-:W-:Y:S01]  /*3230*/  IMAD.MOV.U32 R18, RZ, RZ, 0x1 ;  /* 0x00000001ff127424 */ /* 0x000fe200078e00ff */
[----:B------:R-:W-:Y:S01]  /*3240*/  MOV R12, UR4 ;  /* 0x00000004000c7c02 */ /* 0x000fe20008000f00 */
[----:B------:R-:W-:Y:S01]  /*3250*/  BSSY.RECONVERGENT B1, `(.L_x_56) ;  /* 0x0000053000017945 */ /* 0x000fe20003800200 */
[----:B------:R-:W-:Y:S02]  /*3260*/  LOP3.LUT R13, R4, 0x3ff00000, RZ, 0xfc, !PT ;  /* 0x3ff00000040d7812 */ /* 0x000fe400078efcff */
[C---:B------:R-:W-:Y:S02]  /*3270*/  FSETP.GEU.AND P2, PT, |R7|.reuse, 1.469367938527859385e-39, PT ;  /* 0x001000000700780b */ /* 0x040fe40003f4e200 */
[----:B------:R-:W-:-:S02]  /*3280*/  LOP3.LUT R4, R7, 0x7ff00000, RZ, 0xc0, !PT ;  /* 0x7ff0000007047812 */ /* 0x000fc400078ec0ff */
[----:B------:R-:W-:Y:S01]  /*3290*/  LOP3.LUT R31, R15, 0x7ff00000, RZ, 0xc0, !PT ;  /* 0x7ff000000f1f7812 */ /* 0x000fe200078ec0ff */
[----:B------:R-:W-:-:S03]  /*32a0*/  @!P0 DMUL R12, R14, 8.98846567431157953865e+307 ;  /* 0x7fe000000e0c8828 */ /* 0x000fc60000000000 */
[----:B------:R-:W-:-:S03]  /*32b0*/  ISETP.GE.U32.AND P1, PT, R4, R31, PT ;  /* 0x0000001f0400720c */ /* 0x000fc60003f26070 */
[----:B------:R-:W0:Y:S02]  /*32c0*/  MUFU.RCP64H R19, R13 ;  /* 0x0000000d00137308 */ /* 0x000e240000001800 */
[----:B------:R-:W-:Y:S02]  /*32d0*/  @!P2 LOP3.LUT R5, R15, 0x7ff00000, RZ, 0xc0, !PT ;  /* 0x7ff000000f05a812 */ /* 0x000fe400078ec0ff */
[----:B------:R-:W-:Y:S02]  /*32e0*/  @!P2 MOV R38, RZ ;  /* 0x000000ff0026a202 */ /* 0x000fe40000000f00 */
[----:B------:R-:W-:Y:S02]  /*32f0*/  @!P2 ISETP.GE.U32.AND P3, PT, R4, R5, PT ;  /* 0x000000050400a20c */ /* 0x000fe40003f66070 */
[----:B------:R-:W-:Y:S02]  /*3300*/  MOV R5, 0x1ca00000 ;  /* 0x1ca0000000057802 */ /* 0x000fe40000000f00 */
[----:B------:R-:W-:-:S02]  /*3310*/  @!P0 LOP3.LUT R31, R13, 0x7ff00000, RZ, 0xc0, !PT ;  /* 0x7ff000000d1f8812 */ /* 0x000fc400078ec0ff */
[----:B------:R-:W-:-:S04]  /*3320*/  @!P2 SEL R35, R5, 0x63400000, !P3 ;  /* 0x634000000523a807 */ /* 0x000fc80005800000 */
[----:B------:R-:W-:Y:S01]  /*3330*/  @!P2 LOP3.LUT R8, R35, 0x80000000, R7, 0xf8, !PT ;  /* 0x800000002308a812 */ /* 0x000fe200078ef807 */
[----:B0-----:R-:W-:-:S03]  /*3340*/  DFMA R20, R18, -R12, 1 ;  /* 0x3ff000001214742b */ /* 0x001fc6000000080c */
[----:B------:R-:W-:Y:S01]  /*3350*/  @!P2 LOP3.LUT R39, R8, 0x100000, RZ, 0xfc, !PT ;  /* 0x001000000827a812 */ /* 0x000fe200078efcff */
[----:B------:R-:W-:-:S04]  /*3360*/  IMAD.MOV.U32 R8, RZ, RZ, R4 ;  /* 0x000000ffff087224 */ /* 0x000fc800078e0004 */
[----:B------:R-:W-:-:S08]  /*3370*/  DFMA R20, R20, R20, R20 ;  /* 0x000000141414722b */ /* 0x000fd00000000014 */
[----:B------:R-:W-:Y:S01]  /*3380*/  DFMA R20, R18, R20, R18 ;  /* 0x000000141214722b */ /* 0x000fe20000000012 */
[----:B------:R-:W-:Y:S01]  /*3390*/  SEL R19, R5, 0x63400000, !P1 ;  /* 0x6340000005137807 */ /* 0x000fe20004800000 */
[----:B------:R-:W-:-:S03]  /*33a0*/  IMAD.MOV.U32 R18, RZ, RZ, R6 ;  /* 0x000000ffff127224 */ /* 0x000fc600078e0006 */
[----:B------:R-:W-:-:S03]  /*33b0*/  LOP3.LUT R19, R19, 0x800fffff, R7, 0xf8, !PT ;  /* 0x800fffff13137812 */ /* 0x000fc600078ef807 */
[----:B------:R-:W-:-:S03]  /*33c0*/  DFMA R40, R20, -R12, 1 ;  /* 0x3ff000001428742b */ /* 0x000fc6000000080c */
[----:B------:R-:W-:-:S05]  /*33d0*/  @!P2 DFMA R18, R18, 2, -R38 ;  /* 0x400000001212a82b */ /* 0x000fca0000000826 */
[----:B------:R-:W-:-:S05]  /*33e0*/  DFMA R40, R20, R40, R20 ;  /* 0x000000281428722b */ /* 0x000fca0000000014 */
[----:B------:R-:W-:-:S03]  /*33f0*/  @!P2 LOP3.LUT R8, R19, 0x7ff00000, RZ, 0xc0, !PT ;  /* 0x7ff000001308a812 */ /* 0x000fc600078ec0ff */
[----:B------:R-:W-:Y:S01]  /*3400*/  DMUL R38, R40, R18 ;  /* 0x0000001228267228 */ /* 0x000fe20000000000 */
[----:B------:R-:W-:-:S04]  /*3410*/  IADD3 R30, PT, PT, R8, -0x1, RZ ;  /* 0xffffffff081e7810 */ /* 0x000fc80007ffe0ff */
[----:B------:R-:W-:Y:S01]  /*3420*/  ISETP.GT.U32.AND P0, PT, R30, 0x7feffffe, PT ;  /* 0x7feffffe1e00780c */ /* 0x000fe20003f04070 */
[----:B------:R-:W-:Y:S02]  /*3430*/  VIADD R30, R31, 0xffffffff ;  /* 0xffffffff1f1e7836 */ /* 0x000fe40000000000 */
[----:B------:R-:W-:-:S03]  /*3440*/  DFMA R20, R38, -R12, R18 ;  /* 0x8000000c2614722b */ /* 0x000fc60000000012 */
[----:B------:R-:W-:-:S05]  /*3450*/  ISETP.GT.U32.OR P0, PT, R30, 0x7feffffe, P0 ;  /* 0x7feffffe1e00780c */ /* 0x000fca0000704470 */
[----:B------:R-:W-:-:S08]  /*3460*/  DFMA R20, R40, R20, R38 ;  /* 0x000000142814722b */ /* 0x000fd00000000026 */
[----:B------:R-:W-:Y:S05]  /*3470*/  @P0 BRA `(.L_x_57) ;  /* 0x00000000006c0947 */ /* 0x000fea0003800000 */
[----:B------:R-:W-:-:S04]  /*3480*/  LOP3.LUT R7, R15, 0x7ff00000, RZ, 0xc0, !PT ;  /* 0x7ff000000f077812 */ /* 0x000fc800078ec0ff */
[CC--:B------:R-:W-:Y:S02]  /*3490*/  VIADDMNMX R6, R4.reuse, -R7.reuse, 0xb9600000, !PT ;  /* 0xb960000004067446 */ /* 0x0c0fe40007800907 */
[----:B------:R-:W-:Y:S02]  /*34a0*/  ISETP.GE.U32.AND P0, PT, R4, R7, PT ;  /* 0x000000070400720c */ /* 0x000fe40003f06070 */
[----:B------:R-:W-:Y:S02]  /*34b0*/  VIMNMX R6, PT, PT, R6, 0x46a00000, PT ;  /* 0x46a0000006067848 */ /* 0x000fe40003fe0100 */
[----:B------:R-:W-:-:S04]  /*34c0*/  SEL R5, R5, 0x63400000, !P0 ;  /* 0x6340000005057807 */ /* 0x000fc80004000000 */
[----:B------:R-:W-:Y:S02]  /*34d0*/  IADD3 R8, PT, PT, -R5, R6, RZ ;  /* 0x0000000605087210 */ /* 0x000fe40007ffe1ff */
[----:B------:R-:W-:-:S03]  /*34e0*/  MOV R6, RZ ;  /* 0x000000ff00067202 */ /* 0x000fc60000000f00 */
[----:B------:R-:W-:-:S06]  /*34f0*/  VIADD R7, R8, 0x7fe00000 ;  /* 0x7fe0000008077836 */ /* 0x000fcc0000000000 */
[----:B------:R-:W-:-:S10]  /*3500*/  DMUL R4, R20, R6 ;  /* 0x0000000614047228 */ /* 0x000fd40000000000 */
[----:B------:R-:W-:-:S13]  /*3510*/  FSETP.GTU.AND P0, PT, |R5|, 1.469367938527859385e-39, PT ;  /* 0x001000000500780b */ /* 0x000fda0003f0c200 */
[----:B------:R-:W-:Y:S05]  /*3520*/  @P0 BRA `(.L_x_58) ;  /* 0x0000000000940947 */ /* 0x000fea0003800000 */
[----:B------:R-:W-:Y:S01]  /*3530*/  DFMA R12, R20, -R12, R18 ;  /* 0x8000000c140c722b */ /* 0x000fe20000000012 */
[----:B------:R-:W-:-:S09]  /*3540*/  IMAD.MOV.U32 R6, RZ, RZ, RZ ;  /* 0x000000ffff067224 */ /* 0x000fd200078e00ff */
[C---:B------:R-:W-:Y:S02]  /*3550*/  FSETP.NEU.AND P0, PT, R13.reuse, RZ, PT ;  /* 0x000000ff0d00720b */ /* 0x040fe40003f0d000 */
[----:B------:R-:W-:-:S04]  /*3560*/  LOP3.LUT R15, R13, 0x80000000, R15, 0x48, !PT ;  /* 0x800000000d0f7812 */ /* 0x000fc800078e480f */
[----:B------:R-:W-:-:S07]  /*3570*/  LOP3.LUT R7, R15, R7, RZ, 0xfc, !PT ;  /* 0x000000070f077212 */ /* 0x000fce00078efcff */
[----:B------:R-:W-:Y:S05]  /*3580*/  @!P0 BRA `(.L_x_58) ;  /* 0x00000000007c8947 */ /* 0x000fea0003800000 */
[----:B------:R-:W-:Y:S01]  /*3590*/  IADD3 R13, PT, PT, -R8, RZ, RZ ;  /* 0x000000ff080d7210 */ /* 0x000fe20007ffe1ff */
[----:B------:R-:W-:Y:S01]  /*35a0*/  IMAD.MOV.U32 R12, RZ, RZ, RZ ;  /* 0x000000ffff0c7224 */ /* 0x000fe200078e00ff */
[----:B------:R-:W-:-:S05]  /*35b0*/  DMUL.RP R6, R20, R6 ;  /* 0x0000000614067228 */ /* 0x000fca0000008000 */
[----:B------:R-:W-:-:S05]  /*35c0*/  DFMA R12, R4, -R12, R20 ;  /* 0x8000000c040c722b */ /* 0x000fca0000000014 */
[----:B------:R-:W-:Y:S02]  /*35d0*/  LOP3.LUT R15, R7, R15, RZ, 0x3c, !PT ;  /* 0x0000000f070f7212 */ /* 0x000fe400078e3cff */
[----:B------:R-:W-:-:S04]  /*35e0*/  IADD3 R12, PT, PT, -R8, -0x43300000, RZ ;  /* 0xbcd00000080c7810 */ /* 0x000fc80007ffe1ff */
[----:B------:R-:W-:-:S04]  /*35f0*/  FSETP.NEU.AND P0, PT, |R13|, R12, PT ;  /* 0x0000000c0d00720b */ /* 0x000fc80003f0d200 */
[----:B------:R-:W-:Y:S02]  /*3600*/  FSEL R4, R6, R4, !P0 ;  /* 0x0000000406047208 */ /* 0x000fe40004000000 */
[----:B------:R-:W-:Y:S01]  /*3610*/  FSEL R5, R15, R5, !P0 ;  /* 0x000000050f057208 */ /* 0x000fe20004000000 */
[----:B------:R-:W-:Y:S06]  /*3620*/  BRA `(.L_x_58) ;  /* 0x0000000000547947 */ /* 0x000fec0003800000 */
.L_x_57:
[----:B------:R-:W-:-:S14]  /*3630*/  DSETP.NAN.AND P0, PT, R6, R6, PT ;  /* 0x000000060600722a */ /* 0x000fdc0003f08000 */
[----:B------:R-:W-:Y:S05]  /*3640*/  @P0 BRA `(.L_x_59) ;  /* 0x0000000000440947 */ /* 0x000fea0003800000 */
[----:B------:R-:W-:-:S14]  /*3650*/  DSETP.NAN.AND P0, PT, R14, R14, PT ;  /* 0x0000000e0e00722a */ /* 0x000fdc0003f08000 */
[----:B------:R-:W-:Y:S05]  /*3660*/  @P0 BRA `(.L_x_60) ;  /* 0x0000000000300947 */ /* 0x000fea0003800000 */
[----:B------:R-:W-:Y:S01]  /*3670*/  ISETP.NE.AND P0, PT, R8, R31, PT ;  /* 0x0000001f0800720c */ /* 0x000fe20003f05270 */
[----:B------:R-:W-:Y:S01]  /*3680*/  IMAD.MOV.U32 R5, RZ, RZ, -0x80000 ;  /* 0xfff80000ff057424 */ /* 0x000fe200078e00ff */
[----:B------:R-:W-:-:S11]  /*3690*/  MOV R4, 0x0 ;  /* 0x0000000000047802 */ /* 0x000fd60000000f00 */
[----:B------:R-:W-:Y:S05]  /*36a0*/  @!P0 BRA `(.L_x_58) ;  /* 0x0000000000348947 */ /* 0x000fea0003800000 */
[----:B------:R-:W-:Y:S02]  /*36b0*/  ISETP.NE.AND P0, PT, R8, 0x7ff00000, PT ;  /* 0x7ff000000800780c */ /* 0x000fe40003f05270 */
[----:B------:R-:W-:Y:S02]  /*36c0*/  LOP3.LUT R5, R7, 0x80000000, R15, 0x48, !PT ;  /* 0x8000000007057812 */ /* 0x000fe400078e480f */
[----:B------:R-:W-:-:S13]  /*36d0*/  ISETP.EQ.OR P0, PT, R31, RZ, !P0 ;  /* 0x000000ff1f00720c */ /* 0x000fda0004702670 */
[----:B------:R-:W-:Y:S02]  /*36e0*/  @P0 LOP3.LUT R6, R5, 0x7ff00000, RZ, 0xfc, !PT ;  /* 0x7ff0000005060812 */ /* 0x000fe400078efcff */
[----:B------:R-:W-:Y:S01]  /*36f0*/  @!P0 MOV R4, RZ ;  /* 0x000000ff00048202 */ /* 0x000fe20000000f00 */
[----:B------:R-:W-:Y:S01]  /*3700*/  @P0 IMAD.MOV.U32 R4, RZ, RZ, RZ ;  /* 0x000000ffff040224 */ /* 0x000fe200078e00ff */
[----:B------:R-:W-:Y:S01]  /*3710*/  @P0 MOV R5, R6 ;  /* 0x0000000600050202 */ /* 0x000fe20000000f00 */
[----:B------:R-:W-:Y:S06]  /*3720*/  BRA `(.L_x_58) ;  /* 0x0000000000147947 */ /* 0x000fec0003800000 */
.L_x_60:
[----:B------:R-:W-:Y:S01]  /*3730*/  LOP3.LUT R5, R15, 0x80000, RZ, 0xfc, !PT ;  /* 0x000800000f057812 */ /* 0x000fe200078efcff */
[----:B------:R-:W-:Y:S01]  /*3740*/  IMAD.MOV.U32 R4, RZ, RZ, R14 ;  /* 0x000000ffff047224 */ /* 0x000fe200078e000e */
[----:B------:R-:W-:Y:S06]  /*3750*/  BRA `(.L_x_58) ;  /* 0x0000000000087947 */ /* 0x000fec0003800000 */
.L_x_59:
[----:B------:R-:W-:Y:S02]  /*3760*/  LOP3.LUT R5, R7, 0x80000, RZ, 0xfc, !PT ;  /* 0x0008000007057812 */ /* 0x000fe400078efcff */
[----:B------:R-:W-:-:S07]  /*3770*/  MOV R4, R6 ;  /* 0x0000000600047202 */ /* 0x000fce0000000f00 */
.L_x_58:
[----:B------:R-:W-:Y:S05]  /*3780*/  BSYNC.RECONVERGENT B1 ;  /* 0x0000000000017941 */ /* 0x000fea0003800200 */
.L_x_56:
[----:B------:R-:W-:Y:S01]  /*3790*/  MOV R7, R5 ;  /* 0x0000000500077202 */ /* 0x000fe20000000f00 */
[----:B------:R-:W-:Y:S02]  /*37a0*/  HFMA2 R5, -RZ, RZ, 0, 0 ;  /* 0x00000000ff057431 */ /* 0x000fe400000001ff */
[----:B------:R-:W-:Y:S02]  /*37b0*/  IMAD.MOV.U32 R6, RZ, RZ, R4 ;  /* 0x000000ffff067224 */ /* 0x000fe400078e0004 */
[----:B------:R-:W-:-:S04]  /*37c0*/  IMAD.MOV.U32 R4, RZ, RZ, R0 ;  /* 0x000000ffff047224 */ /* 0x000fc800078e0000 */
[----:B------:R-:W-:Y:S05]  /*37d0*/  RET.REL.NODEC R4 `(_Z18QuarticSolver_fulliPfS_S_S_S_S_S_S_S_S_S_S_S_S_S_S_S_) ;  /* 0xffffffc804087950 */ /* 0x000fea0003c3ffff */
        .weak           $__internal_1_$__cuda_sm20_sqrt_rn_f32_slowpath
        .type           $__internal_1_$__cuda_sm20_sqrt_rn_f32_slowpath,@function
        .size           $__internal_1_$__cuda_sm20_sqrt_rn_f32_slowpath,($__internal_2_$__cuda_sm3x_div_rn_noftz_f32_slowpath - $__internal_1_$__cuda_sm20_sqrt_rn_f32_slowpath)
$__internal_1_$__cuda_sm20_sqrt_rn_f32_slowpath:
[----:B------:R-:W-:-:S13]  /*37e0*/  LOP3.LUT P0, RZ, R0, 0x7fffffff, RZ, 0xc0, !PT ;  /* 0x7fffffff00ff7812 */ /* 0x000fda000780c0ff */
[----:B------:R-:W-:Y:S01]  /*37f0*/  @!P0 IMAD.MOV.U32 R5, RZ, RZ, R0 ;  /* 0x000000ffff058224 */ /* 0x000fe200078e0000 */
[----:B------:R-:W-:Y:S06]  /*3800*/  @!P0 BRA `(.L_x_61) ;  /* 0x0000000000408947 */ /* 0x000fec0003800000 */
[----:B------:R-:W-:-:S13]  /*3810*/  FSETP.GEU.FTZ.AND P0, PT, R0, RZ, PT ;  /* 0x000000ff0000720b */ /* 0x000fda0003f1e000 */
[----:B------:R-:W-:Y:S01]  /*3820*/  @!P0 MOV R5, 0x7fffffff ;  /* 0x7fffffff00058802 */ /* 0x000fe20000000f00 */
[----:B------:R-:W-:Y:S06]  /*3830*/  @!P0 BRA `(.L_x_61) ;  /* 0x0000000000348947 */ /* 0x000fec0003800000 */
[----:B------:R-:W-:-:S13]  /*3840*/  FSETP.GTU.FTZ.AND P0, PT, |R0|, +INF , PT ;  /* 0x7f8000000000780b */ /* 0x000fda0003f1c200 */
[----:B------:R-:W-:Y:S01]  /*3850*/  @P0 FADD.FTZ R5, R0, 1 ;  /* 0x3f80000000050421 */ /* 0x000fe20000010000 */
[----:B------:R-:W-:Y:S06]  /*3860*/  @P0 BRA `(.L_x_61) ;  /* 0x0000000000280947 */ /* 0x000fec0003800000 */
[----:B------:R-:W-:-:S13]  /*3870*/  FSETP.NEU.FTZ.AND P0, PT, |R0|, +INF , PT ;  /* 0x7f8000000000780b */ /* 0x000fda0003f1d200 */
[----:B------:R-:W-:-:S04]  /*3880*/  @P0 FFMA R7, R0, 1.84467440737095516160e+19, RZ ;  /* 0x5f80000000070823 */ /* 0x000fc800000000ff */
[----:B------:R-:W0:Y:S02]  /*3890*/  @P0 MUFU.RSQ R6, R7 ;  /* 0x0000000700060308 */ /* 0x000e240000001400 */
[----:B0-----:R-:W-:Y:S01]  /*38a0*/  @P0 FMUL.FTZ R4, R7, R6 ;  /* 0x0000000607040220 */ /* 0x001fe20000410000 */
[----:B------:R-:W-:-:S03]  /*38b0*/  @P0 FMUL.FTZ R6, R6, 0.5 ;  /* 0x3f00000006060820 */ /* 0x000fc60000410000 */
[----:B------:R-:W-:-:S04]  /*38c0*/  @P0 FADD.FTZ R5, -R4, -RZ ;  /* 0x800000ff04050221 */ /* 0x000fc80000010100 */
[----:B------:R-:W-:Y:S01]  /*38d0*/  @P0 FFMA R31, R4, R5, R7 ;  /* 0x00000005041f0223 */ /* 0x000fe20000000007 */
[----:B------:R-:W-:-:S03]  /*38e0*/  @!P0 IMAD.MOV.U32 R5, RZ, RZ, R0 ;  /* 0x000000ffff058224 */ /* 0x000fc600078e0000 */
[----:B------:R-:W-:-:S04]  /*38f0*/  @P0 FFMA R6, R31, R6, R4 ;  /* 0x000000061f060223 */ /* 0x000fc80000000004 */
[----:B------:R-:W-:-:S07]  /*3900*/  @P0 FMUL.FTZ R5, R6, 2.3283064365386962891e-10 ;  /* 0x2f80000006050820 */ /* 0x000fce0000410000 */
.L_x_61:
[----:B------:R-:W-:Y:S01]  /*3910*/  MOV R8, R5 ;  /* 0x0000000500087202 */ /* 0x000fe20000000f00 */
[----:B------:R-:W-:Y:S02]  /*3920*/  HFMA2 R5, -RZ, RZ, 0, 0 ;  /* 0x00000000ff057431 */ /* 0x000fe400000001ff */
[----:B------:R-:W-:-:S04]  /*3930*/  IMAD.MOV.U32 R4, RZ, RZ, R2 ;  /* 0x000000ffff047224 */ /* 0x000fc800078e0002 */
[----:B------:R-:W-:Y:S05]  /*3940*/  RET.REL.NODEC R4 `(_Z18QuarticSolver_fulliPfS_S_S_S_S_S_S_S_S_S_S_S_S_S_S_S_) ;  /* 0xffffffc404ac7950 */ /* 0x000fea0003c3ffff */
        .weak           $__internal_2_$__cuda_sm3x_div_rn_noftz_f32_slowpath
        .type           $__internal_2_$__cuda_sm3x_div_rn_noftz_f32_slowpath,@function
        .size           $__internal_2_$__cuda_sm3x_div_rn_noftz_f32_slowpath,(.L_x_240 - $__internal_2_$__cuda_sm3x_div_rn_noftz_f32_slowpath)
$__internal_2_$__cuda_sm3x_div_rn_noftz_f32_slowpath:
[----:B------:R-:W-:Y:S01]  /*3950*/  SHF.R.U32.HI R4, RZ, 0x17, R0 ;  /* 0x00000017ff047819 */ /* 0x000fe20000011600 */
[----:B------:R-:W-:Y:S01]  /*3960*/  BSSY.RECONVERGENT B1, `(.L_x_62) ;  /* 0x0000064000017945 */ /* 0x000fe20003800200 */
[----:B------:R-:W-:Y:S02]  /*3970*/  SHF.R.U32.HI R5, RZ, 0x17, R3 ;  /* 0x00000017ff057819 */ /* 0x000fe40000011603 */
[----:B------:R-:W-:Y:S02]  /*3980*/  LOP3.LUT R4, R4, 0xff, RZ, 0xc0, !PT ;  /* 0x000000ff04047812 */ /* 0x000fe400078ec0ff */
[----:B------:R-:W-:-:S03]  /*3990*/  LOP3.LUT R5, R5, 0xff, RZ, 0xc0, !PT ;  /* 0x000000ff05057812 */ /* 0x000fc600078ec0ff */
[----:B------:R-:W-:Y:S01]  /*39a0*/  VIADD R6, R4, 0xffffffff ;  /* 0xffffffff04067836 */ /* 0x000fe20000000000 */
[----:B------:R-:W-:-:S04]  /*39b0*/  IADD3 R7, PT, PT, R5, -0x1, RZ ;  /* 0xffffffff05077810 */ /* 0x000fc80007ffe0ff */
[----:B------:R-:W-:-:S04]  /*39c0*/  ISETP.GT.U32.AND P0, PT, R6, 0xfd, PT ;  /* 0x000000fd0600780c */ /* 0x000fc80003f04070 */
[----:B------:R-:W-:-:S13]  /*39d0*/  ISETP.GT.U32.OR P0, PT, R7, 0xfd, P0 ;  /* 0x000000fd0700780c */ /* 0x000fda0000704470 */
[----:B------:R-:W-:Y:S01]  /*39e0*/  @!P0 IMAD.MOV.U32 R7, RZ, RZ, RZ ;  /* 0x000000ffff078224 */ /* 0x000fe200078e00ff */
[----:B------:R-:W-:Y:S06]  /*39f0*/  @!P0 BRA `(.L_x_63) ;  /* 0x0000000000608947 */ /* 0x000fec0003800000 */
[----:B------:R-:W-:Y:S02]  /*3a00*/  FSETP.GTU.FTZ.AND P0, PT, |R3|, +INF , PT ;  /* 0x7f8000000300780b */ /* 0x000fe40003f1c200 */
[----:B------:R-:W-:-:S04]  /*3a10*/  FSETP.GTU.FTZ.AND P1, PT, |R0|, +INF , PT ;  /* 0x7f8000000000780b */ /* 0x000fc80003f3c200 */
[----:B------:R-:W-:-:S13]  /*3a20*/  PLOP3.LUT P0, PT, P0, P1, PT, 0xf8, 0x8f ;  /* 0x00000000008f781c */ /* 0x000fda0000703f70 */
[----:B------:R-:W-:Y:S05]  /*3a30*/  @P0 BRA `(.L_x_64) ;  /* 0x0000000400540947 */ /* 0x000fea0003800000 */
[----:B------:R-:W-:-:S13]  /*3a40*/  LOP3.LUT P0, RZ, R0, 0x7fffffff, R3, 0xc8, !PT ;  /* 0x7fffffff00ff7812 */ /* 0x000fda000780c803 */
[----:B------:R-:W-:Y:S05]  /*3a50*/  @!P0 BRA `(.L_x_65) ;  /* 0x0000000400448947 */ /* 0x000fea0003800000 */
[C---:B------:R-:W-:Y:S02]  /*3a60*/  FSETP.NEU.FTZ.AND P1, PT, |R3|.reuse, +INF , PT ;  /* 0x7f8000000300780b */ /* 0x040fe40003f3d200 */
[----:B------:R-:W-:Y:S02]  /*3a70*/  FSETP.NEU.FTZ.AND P2, PT, |R0|, +INF , PT ;  /* 0x7f8000000000780b */ /* 0x000fe40003f5d200 */
[----:B------:R-:W-:-:S11]  /*3a80*/  FSETP.NEU.FTZ.AND P0, PT, |R3|, +INF , PT ;  /* 0x7f8000000300780b */ /* 0x000fd60003f1d200 */
[----:B------:R-:W-:Y:S05]  /*3a90*/  @!P2 BRA !P1, `(.L_x_65) ;  /* 0x000000040034a947 */ /* 0x000fea0004800000 */
[----:B------:R-:W-:-:S04]  /*3aa0*/  LOP3.LUT P1, RZ, R3, 0x7fffffff, RZ, 0xc0, !PT ;  /* 0x7fffffff03ff7812 */ /* 0x000fc8000782c0ff */
[----:B------:R-:W-:-:S13]  /*3ab0*/  PLOP3.LUT P1, PT, P2, P1, PT, 0x2f, 0xf2 ;  /* 0x0000000000f2781c */ /* 0x000fda0001722577 */
[----:B------:R-:W-:Y:S05]  /*3ac0*/  @P1 BRA `(.L_x_66) ;  /* 0x0000000400201947 */ /* 0x000fea0003800000 */
[----:B------:R-:W-:-:S04]  /*3ad0*/  LOP3.LUT P1, RZ, R0, 0x7fffffff, RZ, 0xc0, !PT ;  /* 0x7fffffff00ff7812 */ /* 0x000fc8000782c0ff */
[----:B------:R-:W-:-:S13]  /*3ae0*/  PLOP3.LUT P0, PT, P0, P1, PT, 0x2f, 0xf2 ;  /* 0x0000000000f2781c */ /* 0x000fda0000702577 */
[----:B------:R-:W-:Y:S05]  /*3af0*/  @P0 BRA `(.L_x_67) ;  /* 0x0000000400080947 */ /* 0x000fea0003800000 */
[----:B------:R-:W-:Y:S02]  /*3b00*/  IADD3 R7, PT, PT, R5, -0x1, RZ ;  /* 0xffffffff05077810 */ /* 0x000fe40007ffe0ff */
[----:B------:R-:W-:Y:S02]  /*3b10*/  ISETP.GE.AND P1, PT, R6, RZ, PT ;  /* 0x000000ff0600720c */ /* 0x000fe40003f26270 */
[----:B------:R-:W-:-:S11]  /*3b20*/  ISETP.GE.AND P0, PT, R7, RZ, PT ;  /* 0x000000ff0700720c */ /* 0x000fd60003f06270 */
[----:B------:R-:W-:Y:S02]  /*3b30*/  @!P1 FFMA R0, R0, 1.84467440737095516160e+19, RZ ;  /* 0x5f80000000009823 */ /* 0x000fe400000000ff */
[----:B------:R-:W-:Y:S01]  /*3b40*/  @P0 IMAD.MOV.U32 R7, RZ, RZ, RZ ;  /* 0x000000ffff070224 */ /* 0x000fe200078e00ff */
[----:B------:R-:W-:Y:S01]  /*3b50*/  @!P0 MOV R7, 0xffffffc0 ;  /* 0xffffffc000078802 */ /* 0x000fe20000000f00 */
[----:B------:R-:W-:-:S04]  /*3b60*/  @!P0 FFMA R3, R3, 1.84467440737095516160e+19, RZ ;  /* 0x5f80000003038823 */ /* 0x000fc800000000ff */
[----:B------:R-:W-:-:S07]  /*3b70*/  @!P1 VIADD R7, R7, 0x40 ;  /* 0x0000004007079836 */ /* 0x000fce0000000000 */
.L_x_63:
[----:B------:R-:W-:Y:S01]  /*3b80*/  LEA R35, R4, 0xc0800000, 0x17 ;  /* 0xc080000004237811 */ /* 0x000fe200078eb8ff */
[----:B------:R-:W-:Y:S03]  /*3b90*/  BSSY.RECONVERGENT B2, `(.L_x_68) ;  /* 0x0000036000027945 */ /* 0x000fe60003800200 */
[----:B------:R-:W-:Y:S01]  /*3ba0*/  IADD3 R34, PT, PT, -R35, R0, RZ ;  /* 0x0000000023227210 */ /* 0x000fe20007ffe1ff */
[----:B------:R-:W-:-:S03]  /*3bb0*/  VIADD R0, R5, 0xffffff81 ;  /* 0xffffff8105007836 */ /* 0x000fc60000000000 */
[----:B------:R-:W0:Y:S01]  /*3bc0*/  MUFU.RCP R35, R34 ;  /* 0x0000002200237308 */ /* 0x000e220000001000 */
[----:B------:R-:W-:Y:S01]  /*3bd0*/  FADD.FTZ R6, -R34, -RZ ;  /* 0x800000ff22067221 */ /* 0x000fe20000010100 */
[C---:B------:R-:W-:Y:S01]  /*3be0*/  IMAD R5, R0.reuse, -0x800000, R3 ;  /* 0xff80000000057824 */ /* 0x040fe200078e0203 */
[----:B------:R-:W-:-:S04]  /*3bf0*/  IADD3 R30, PT, PT, R0, 0x7f, -R4 ;  /* 0x0000007f001e7810 */ /* 0x000fc80007ffe804 */
[----:B------:R-:W-:Y:S01]  /*3c00*/  IADD3 R30, PT, PT, R30, R7, RZ ;  /* 0x000000071e1e7210 */ /* 0x000fe20007ffe0ff */
[----:B0-----:R-:W-:-:S04]  /*3c10*/  FFMA R0, R35, R6, 1 ;  /* 0x3f80000023007423 */ /* 0x001fc80000000006 */
[----:B------:R-:W-:-:S04]  /*3c20*/  FFMA R0, R35, R0, R35 ;  /* 0x0000000023007223 */ /* 0x000fc80000000023 */
[----:B------:R-:W-:-:S04]  /*3c30*/  FFMA R7, R5, R0, RZ ;  /* 0x0000000005077223 */ /* 0x000fc800000000ff */
[----:B------:R-:W-:-:S04]  /*3c40*/  FFMA R3, R6, R7, R5 ;  /* 0x0000000706037223 */ /* 0x000fc80000000005 */
[----:B------:R-:W-:-:S04]  /*3c50*/  FFMA R3, R0, R3, R7 ;  /* 0x0000000300037223 */ /* 0x000fc80000000007 */
[----:B------:R-:W-:-:S04]  /*3c60*/  FFMA R4, R6, R3, R5 ;  /* 0x0000000306047223 */ /* 0x000fc80000000005 */
[----:B------:R-:W-:-:S05]  /*3c70*/  FFMA R5, R0, R4, R3 ;  /* 0x0000000400057223 */ /* 0x000fca0000000003 */
[----:B------:R-:W-:-:S04]  /*3c80*/  SHF.R.U32.HI R7, RZ, 0x17, R5 ;  /* 0x00000017ff077819 */ /* 0x000fc80000011605 */
[----:B------:R-:W-:-:S05]  /*3c90*/  LOP3.LUT R7, R7, 0xff, RZ, 0xc0, !PT ;  /* 0x000000ff07077812 */ /* 0x000fca00078ec0ff */
[----:B------:R-:W-:-:S05]  /*3ca0*/  IMAD.IADD R6, R7, 0x1, R30 ;  /* 0x0000000107067824 */ /* 0x000fca00078e021e */
[----:B------:R-:W-:-:S04]  /*3cb0*/  IADD3 R7, PT, PT, R6, -0x1, RZ ;  /* 0xffffffff06077810 */ /* 0x000fc80007ffe0ff */
[----:B------:R-:W-:-:S13]  /*3cc0*/  ISETP.GE.U32.AND P0, PT, R7, 0xfe, PT ;  /* 0x000000fe0700780c */ /* 0x000fda0003f06070 */
[----:B------:R-:W-:Y:S05]  /*3cd0*/  @!P0 BRA `(.L_x_69) ;  /* 0x0000000000808947 */ /* 0x000fea0003800000 */
[----:B------:R-:W-:-:S13]  /*3ce0*/  ISETP.GT.AND P0, PT, R6, 0xfe, PT ;  /* 0x000000fe0600780c */ /* 0x000fda0003f04270 */
[----:B------:R-:W-:Y:S05]  /*3cf0*/  @P0 BRA `(.L_x_70) ;  /* 0x00000000006c0947 */ /* 0x000fea0003800000 */
[----:B------:R-:W-:-:S13]  /*3d00*/  ISETP.GE.AND P0, PT, R6, 0x1, PT ;  /* 0x000000010600780c */ /* 0x000fda0003f06270 */
[----:B------:R-:W-:Y:S05]  /*3d10*/  @P0 BRA `(.L_x_71) ;  /* 0x0000000000740947 */ /* 0x000fea0003800000 */
[----:B------:R-:W-:Y:S02]  /*3d20*/  ISETP.GE.AND P0, PT, R6, -0x18, PT ;  /* 0xffffffe80600780c */ /* 0x000fe40003f06270 */
[----:B------:R-:W-:-:S11]  /*3d30*/  LOP3.LUT R5, R5, 0x80000000, RZ, 0xc0, !PT ;  /* 0x8000000005057812 */ /* 0x000fd600078ec0ff */
[----:B------:R-:W-:Y:S05]  /*3d40*/  @!P0 BRA `(.L_x_71) ;  /* 0x0000000000688947 */ /* 0x000fea0003800000 */
[CCC-:B------:R-:W-:Y:S01]  /*3d50*/  FFMA.RP R7, R0.reuse, R4.reuse, R3.reuse ;  /* 0x0000000400077223 */ /* 0x1c0fe20000008003 */
[CCC-:B------:R-:W-:Y:S01]  /*3d60*/  FFMA.RM R30, R0.reuse, R4.reuse, R3.reuse ;  /* 0x00000004001e7223 */ /* 0x1c0fe20000004003 */
[----:B------:R-:W-:Y:S01]  /*3d70*/  FFMA.RZ R0, R0, R4, R3 ;  /* 0x0000000400007223 */ /* 0x000fe2000000c003 */
[C---:B------:R-:W-:Y:S02]  /*3d80*/  ISETP.NE.AND P2, PT, R6.reuse, RZ, PT ;  /* 0x000000ff0600720c */ /* 0x040fe40003f45270 */
[----:B------:R-:W-:Y:S02]  /*3d90*/  ISETP.NE.AND P1, PT, R6, RZ, PT ;  /* 0x000000ff0600720c */ /* 0x000fe40003f25270 */
[----:B------:R-:W-:Y:S02]  /*3da0*/  LOP3.LUT R0, R0, 0x7fffff, RZ, 0xc0, !PT ;  /* 0x007fffff00007812 */ /* 0x000fe400078ec0ff */
[----:B------:R-:W-:Y:S02]  /*3db0*/  FSETP.NEU.FTZ.AND P0, PT, R7, R30, PT ;  /* 0x0000001e0700720b */ /* 0x000fe40003f1d000 */
[----:B------:R-:W-:Y:S01]  /*3dc0*/  LOP3.LUT R3, R0, 0x800000, RZ, 0xfc, !PT ;  /* 0x0080000000037812 */ /* 0x000fe200078efcff */
[C---:B------:R-:W-:Y:S01]  /*3dd0*/  VIADD R0, R6.reuse, 0x20 ;  /* 0x0000002006007836 */ /* 0x040fe20000000000 */
[----:B------:R-:W-:-:S04]  /*3de0*/  IADD3 R6, PT, PT, -R6, RZ, RZ ;  /* 0x000000ff06067210 */ /* 0x000fc80007ffe1ff */
[----:B------:R-:W-:Y:S02]  /*3df0*/  SHF.L.U32 R0, R3, R0, RZ ;  /* 0x0000000003007219 */ /* 0x000fe400000006ff */
[----:B------:R-:W-:Y:S02]  /*3e00*/  SEL R6, R6, RZ, P2 ;  /* 0x000000ff06067207 */ /* 0x000fe40001000000 */
[----:B------:R-:W-:Y:S02]  /*3e10*/  ISETP.NE.AND P1, PT, R0, RZ, P1 ;  /* 0x000000ff0000720c */ /* 0x000fe40000f25270 */
[----:B------:R-:W-:Y:S02]  /*3e20*/  SHF.R.U32.HI R7, RZ, R6, R3 ;  /* 0x00000006ff077219 */ /* 0x000fe40000011603 */
[----:B------:R-:W-:Y:S02]  /*3e30*/  PLOP3.LUT P0, PT, P0, P1, PT, 0xf8, 0x8f ;  /* 0x00000000008f781c */ /* 0x000fe40000703f70 */
[----:B------:R-:W-:-:S02]  /*3e40*/  SHF.R.U32.HI R3, RZ, 0x1, R7 ;  /* 0x00000001ff037819 */ /* 0x000fc40000011607 */
[----:B------:R-:W-:-:S04]  /*3e50*/  SEL R0, RZ, 0x1, !P0 ;  /* 0x00000001ff007807 */ /* 0x000fc80004000000 */
[----:B------:R-:W-:-:S04]  /*3e60*/  LOP3.LUT R0, R0, 0x1, R3, 0xf8, !PT ;  /* 0x0000000100007812 */ /* 0x000fc800078ef803 */
[----:B------:R-:W-:-:S05]  /*3e70*/  LOP3.LUT R0, R0, R7, RZ, 0xc0, !PT ;  /* 0x0000000700007212 */ /* 0x000fca00078ec0ff */
[----:B------:R-:W-:-:S05]  /*3e80*/  IMAD.IADD R0, R3, 0x1, R0 ;  /* 0x0000000103007824 */ /* 0x000fca00078e0200 */
[----:B------:R-:W-:Y:S01]  /*3e90*/  LOP3.LUT R5, R0, R5, RZ, 0xfc, !PT ;  /* 0x0000000500057212 */ /* 0x000fe200078efcff */
[----:B------:R-:W-:Y:S06]  /*3ea0*/  BRA `(.L_x_71) ;  /* 0x0000000000107947 */ /* 0x000fec0003800000 */
.L_x_70:
[----:B------:R-:W-:-:S04]  /*3eb0*/  LOP3.LUT R5, R5, 0x80000000, RZ, 0xc0, !PT ;  /* 0x8000000005057812 */ /* 0x000fc800078ec0ff */
[----:B------:R-:W-:Y:S01]  /*3ec0*/  LOP3.LUT R5, R5, 0x7f800000, RZ, 0xfc, !PT ;  /* 0x7f80000005057812 */ /* 0x000fe200078efcff */
[----:B------:R-:W-:Y:S06]  /*3ed0*/  BRA `(.L_x_71) ;  /* 0x0000000000047947 */ /* 0x000fec0003800000 */
.L_x_69:
[----:B------:R-:W-:-:S07]  /*3ee0*/  LEA R5, R30, R5, 0x17 ;  /* 0x000000051e057211 */ /* 0x000fce00078eb8ff */
.L_x_71:
[----:B------:R-:W-:Y:S05]  /*3ef0*/  BSYNC.RECONVERGENT B2 ;  /* 0x0000000000027941 */ /* 0x000fea0003800200 */
.L_x_68:
[----:B------:R-:W-:Y:S01]  /*3f00*/  IMAD.MOV.U32 R0, RZ, RZ, R5 ;  /* 0x000000ffff007224 */ /* 0x000fe200078e0005 */
[----:B------:R-:W-:Y:S06]  /*3f10*/  BRA `(.L_x_72) ;  /* 0x0000000000207947 */ /* 0x000fec0003800000 */
.L_x_67:
[----:B------:R-:W-:-:S04]  /*3f20*/  LOP3.LUT R0, R0, 0x80000000, R3, 0x48, !PT ;  /* 0x8000000000007812 */ /* 0x000fc800078e4803 */
[----:B------:R-:W-:Y:S01]  /*3f30*/  LOP3.LUT R0, R0, 0x7f800000, RZ, 0xfc, !PT ;  /* 0x7f80000000007812 */ /* 0x000fe200078efcff */
[----:B------:R-:W-:Y:S06]  /*3f40*/  BRA `(.L_x_72) ;  /* 0x0000000000147947 */ /* 0x000fec0003800000 */
.L_x_66:
[----:B------:R-:W-:Y:S01]  /*3f50*/  LOP3.LUT R0, R0, 0x80000000, R3, 0x48, !PT ;  /* 0x8000000000007812 */ /* 0x000fe200078e4803 */
[----:B------:R-:W-:Y:S06]  /*3f60*/  BRA `(.L_x_72) ;  /* 0x00000000000c7947 */ /* 0x000fec0003800000 */
.L_x_65:
[----:B------:R-:W0:Y:S01]  /*3f70*/  MUFU.RSQ R0, -QNAN ;  /* 0xffc0000000007908 */ /* 0x000e220000001400 */
[----:B------:R-:W-:Y:S05]  /*3f80*/  BRA `(.L_x_72) ;  /* 0x0000000000047947 */ /* 0x000fea0003800000 */
.L_x_64:
[----:B------:R-:W-:-:S07]  /*3f90*/  FADD.FTZ R0, R3, R0 ;  /* 0x0000000003007221 */ /* 0x000fce0000010000 */
.L_x_72:
[----:B------:R-:W-:Y:S05]  /*3fa0*/  BSYNC.RECONVERGENT B1 ;  /* 0x0000000000017941 */ /* 0x000fea0003800200 */
.L_x_62:
[----:B------:R-:W-:-:S04]  /*3fb0*/  HFMA2 R3, -RZ, RZ, 0, 0 ;  /* 0x00000000ff037431 */ /* 0x000fc800000001ff */
[----:B0-----:R-:W-:Y:S05]  /*3fc0*/  RET.REL.NODEC R2 `(_Z18QuarticSolver_fulliPfS_S_S_S_S_S_S_S_S_S_S_S_S_S_S_S_) ;  /* 0xffffffc0020c7950 */ /* 0x001fea0003c3ffff */
.L_x_73:
[----:B------:R-:W-:-:S00]  /*3fd0*/  BRA `(.L_x_73) ;  /* 0xfffffffc00fc7947 */ /* 0x000fc0000383ffff */
[----:B------:R-:W-:-:S00]  /*3fe0*/  NOP ;  /* 0x0000000000007918 */ /* 0x000fc00000000000 */
        /* <DEDUP_REMOVED lines=9> */
.L_x_240:


//--------------------- .text._Z13QuarticSolveriPfS_S_S_S_S_S_S_S_S_S_S_S_S_S_ --------------------------
	.section	.text._Z13QuarticSolveriPfS_S_S_S_S_S_S_S_S_S_S_S_S_S_,"ax",@progbits
	.align	128
        .global         _Z13QuarticSolveriPfS_S_S_S_S_S_S_S_S_S_S_S_S_S_
        .type           _Z13QuarticSolveriPfS_S_S_S_S_S_S_S_S_S_S_S_S_S_,@function
        .size           _Z13QuarticSolveriPfS_S_S_S_S_S_S_S_S_S_S_S_S_S_,(.L_x_242 - _Z13QuarticSolveriPfS_S_S_S_S_S_S_S_S_S_S_S_S_S_)
        .other          _Z13QuarticSolveriPfS_S_S_S_S_S_S_S_S_S_S_S_S_S_,@"STO_CUDA_ENTRY STV_DEFAULT"
_Z13QuarticSolveriPfS_S_S_S_S_S_S_S_S_S_S_S_S_S_:
.text._Z13QuarticSolveriPfS_S_S_S_S_S_S_S_S_S_S_S_S_S_:
[----:B------:R-:W0:Y:S01]  /*0000*/  LDC R1, c[0x0][0x37c] ;  /* 0x0000df00ff017b82 */ /* 0x000e220000000800 */
[----:B------:R-:W1:Y:S07]  /*0010*/  S2R R3, SR_TID.X ;  /* 0x0000000000037919 */ /* 0x000e6e0000002100 */
[----:B------:R-:W1:Y:S01]  /*0020*/  S2UR UR4, SR_CTAID.X ;  /* 0x00000000000479c3 */ /* 0x000e620000002500 */
[----:B------:R-:W2:Y:S01]  /*0030*/  LDCU UR5, c[0x0][0x380] ;  /* 0x00007000ff0577ac */ /* 0x000ea20008000800 */
[----:B0-----:R-:W-:-:S06]  /*0040*/  IADD3 R1, PT, PT, R1, -0x20, RZ ;  /* 0xffffffe001017810 */ /* 0x001fcc0007ffe0ff */
[----:B------:R-:W1:Y:S02]  /*0050*/  LDC R2, c[0x0][0x360] ;  /* 0x0000d800ff027b82 */ /* 0x000e640000000800 */
[----:B-1----:R-:W-:-:S05]  /*0060*/  IMAD R2, R2, UR4, R3 ;  /* 0x0000000402027c24 */ /* 0x002fca000f8e0203 */
[----:B--2---:R-:W-:-:S13]  /*0070*/  ISETP.GE.AND P0, PT, R2, UR5, PT ;  /* 0x0000000502007c0c */ /* 0x004fda000bf06270 */
[----:B------:R-:W-:Y:S05]  /*0080*/  @P0 EXIT ;  /* 0x000000000000094d */ /* 0x000fea0003800000 */
[----:B------:R-:W0:Y:S01]  /*0090*/  LDC.64 R4, c[0x0][0x3c0] ;  /* 0x0000f000ff047b82 */ /* 0x000e220000000a00 */
[----:B------:R-:W1:Y:S01]  /*00a0*/  LDCU.64 UR6, c[0x0][0x358] ;  /* 0x00006b00ff0677ac */ /* 0x000e620008000a00 */
[----:B0-----:R-:W-:-:S05]  /*00b0*/  IMAD.WIDE R4, R2, 0x4, R4 ;  /* 0x0000000402047825 */ /* 0x001fca00078e0204 */
[----:B-1----:R-:W2:Y:S01]  /*00c0*/  LDG.E R0, desc[UR6][R4.64] ;  /* 0x0000000604007981 */ /* 0x002ea2000c1e1900 */
[----:B------:R-:W-:Y:S01]  /*00d0*/  UMOV UR4, 0x88e368f1 ;  /* 0x88e368f100047882 */ /* 0x000fe20000000000 */
[----:B------:R-:W-:Y:S01]  /*00e0*/  UMOV UR5, 0x3ee4f8b5 ;  /* 0x3ee4f8b500057882 */ /* 0x000fe20000000000 */
[----:B--2---:R-:W0:Y:S02]  /*00f0*/  F2F.F64.F32 R6, R0 ;  /* 0x0000000000067310 */ /* 0x004e240000201800 */
[----:B0-----:R-:W-:-:S14]  /*0100*/  DSETP.GTU.AND P0, PT, R6, UR4, PT ;  /* 0x0000000406007e2a */ /* 0x001fdc000bf0c000 */
[----:B------:R-:W-:Y:S05]  /*0110*/  @P0 BRA `(.L_x_74) ;  /* 0x0000002000700947 */ /* 0x000fea0003800000 */
[----:B------:R-:W0:Y:S08]  /*0120*/  LDC.64 R8, c[0x0][0x3b0] ;  /* 0x0000ec00ff087b82 */ /* 0x000e300000000a00 */
[----:B------:R-:W1:Y:S01]  /*0130*/  LDC.64 R4, c[0x0][0x3b8] ;  /* 0x0000ee00ff047b82 */ /* 0x000e620000000a00 */
[----:B0-----:R-:W-:-:S05]  /*0140*/  IMAD.WIDE R8, R2, 0x4, R8 ;  /* 0x0000000402087825 */ /* 0x001fca00078e0208 */
[----:B------:R-:W2:Y:S01]  /*0150*/  LDG.E R0, desc[UR6][R8.64] ;  /* 0x0000000608007981 */ /* 0x000ea2000c1e1900 */
[----:B-1----:R-:W-:-:S05]  /*0160*/  IMAD.WIDE R4, R2, 0x4, R4 ;  /* 0x0000000402047825 */ /* 0x002fca00078e0204 */
        /* <DEDUP_REMOVED lines=9> */
[----:B-----5:R-:W-:Y:S05]  /*0200*/  CALL.REL.NOINC `($__internal_3_$__cuda_sm20_sqrt_rn_f32_slowpath) ;  /* 0x0000002400887944 */ /* 0x020fea0003c00000 */
[----:B------:R-:W-:Y:S05]  /*0210*/  BRA `(.L_x_77) ;  /* 0x0000000000107947 */ /* 0x000fea0003800000 */
.L_x_76:
[----:B------:R-:W-:Y:S01]  /*0220*/  FMUL.FTZ R5, R0, R7 ;  /* 0x0000000700057220 */ /* 0x000fe20000410000 */
[----:B------:R-:W-:-:S03]  /*0230*/  FMUL.FTZ R7, R7, 0.5 ;  /* 0x3f00000007077820 */ /* 0x000fc60000410000 */
[----:B------:R-:W-:-:S04]  /*0240*/  FFMA R0, -R5, R5, R0 ;  /* 0x0000000505007223 */ /* 0x000fc80000000100 */
[----:B------:R-:W-:-:S07]  /*0250*/  FFMA R0, R0, R7, R5 ;  /* 0x0000000700007223 */ /* 0x000fce0000000005 */
.L_x_77:
[----:B------:R-:W-:Y:S05]  /*0260*/  BSYNC.RECONVERGENT B0 ;  /* 0x0000000000007941 */ /* 0x000fea0003800200 */
.L_x_75:
        /* <DEDUP_REMOVED lines=9> */
[----:B------:R-:W-:-:S07]  /*0300*/  MOV R4, 0x320 ;  /* 0x0000032000047802 */ /* 0x000fce0000000f00 */
[----:B------:R-:W-:Y:S05]  /*0310*/  CALL.REL.NOINC `($__internal_4_$__cuda_sm3x_div_rn_noftz_f32_slowpath) ;  /* 0x0000002400a07944 */ /* 0x000fea0003c00000 */
[----:B------:R-:W-:-:S07]  /*0320*/  MOV R4, R3 ;  /* 0x0000000300047202 */ /* 0x000fce0000000f00 */
.L_x_79:
[----:B------:R-:W-:Y:S05]  /*0330*/  BSYNC.RECONVERGENT B0 ;  /* 0x0000000000007941 */ /* 0x000fea0003800200 */
.L_x_78:
[----:B------:R-:W-:Y:S01]  /*0340*/  IMAD.MOV.U32 R3, RZ, RZ, 0x3f000000 ;  /* 0x3f000000ff037424 */ /* 0x000fe200078e00ff */
[C---:B------:R-:W-:Y:S01]  /*0350*/  FSETP.NEU.AND P1, PT, |R4|.reuse, 1, PT ;  /* 0x3f8000000400780b */ /* 0x040fe20003f2d200 */
[----:B------:R-:W0:Y:S01]  /*0360*/  LDC.64 R18, c[0x0][0x3c8] ;  /* 0x0000f200ff127b82 */ /* 0x000e220000000a00 */
[C---:B------:R-:W-:Y:S01]  /*0370*/  FSETP.GT.AND P0, PT, |R4|.reuse, 0.56000000238418579102, PT ;  /* 0x3f0f5c290400780b */ /* 0x040fe20003f04200 */
[----:B------:R-:W-:-:S04]  /*0380*/  FFMA R0, |R4|, -R3, 0.5 ;  /* 0x3f00000004007423 */ /* 0x000fc80000000a03 */
[----:B------:R-:W1:Y:S02]  /*0390*/  MUFU.RSQ R3, R0 ;  /* 0x0000000000037308 */ /* 0x000e640000001400 */
[----:B-1----:R-:W-:Y:S01]  /*03a0*/  FMUL R5, R0, R3 ;  /* 0x0000000300057220 */ /* 0x002fe20000400000 */
[----:B------:R-:W-:Y:S01]  /*03b0*/  FMUL R6, R3, -0.5 ;  /* 0xbf00000003067820 */ /* 0x000fe20000400000 */
[----:B0-----:R-:W-:-:S04]  /*03c0*/  IMAD.WIDE R18, R2, 0x4, R18 ;  /* 0x0000000402127825 */ /* 0x001fc800078e0212 */
[----:B------:R-:W-:-:S04]  /*03d0*/  FFMA R6, R5, R6, 0.5 ;  /* 0x3f00000005067423 */ /* 0x000fc80000000006 */
[----:B------:R-:W-:Y:S01]  /*03e0*/  FFMA R6, R5, R6, R5 ;  /* 0x0000000605067223 */ /* 0x000fe20000000005 */
[----:B------:R-:W-:-:S04]  /*03f0*/  HFMA2 R5, -RZ, RZ, 1.265625, -5052 ;  /* 0x3d10ecefff057431 */ /* 0x000fc800000001ff */
        /* <DEDUP_REMOVED lines=11> */
[----:B------:R-:W-:-:S03]  /*04b0*/  IMAD.MOV.U32 R5, RZ, RZ, 0x3fd774eb ;  /* 0x3fd774ebff057424 */ /* 0x000fc600078e00ff */
        /* <DEDUP_REMOVED lines=8> */
[----:B------:R0:W1:Y:S04]  /*0540*/  MUFU.RSQ R5, -R8 ;  /* 0x8000000800057308 */ /* 0x0000680000001400 */
[----:B------:R-:W-:-:S04]  /*0550*/  IADD3 R0, PT, PT, R4, -0xd000000, RZ ;  /* 0xf300000004007810 */ /* 0x000fc80007ffe0ff */
[----:B------:R-:W-:-:S13]  /*0560*/  ISETP.GT.U32.AND P0, PT, R0, 0x727fffff, PT ;  /* 0x727fffff0000780c */ /* 0x000fda0003f04070 */
[----:B01----:R-:W-:Y:S05]  /*0570*/  @!P0 BRA `(.L_x_81) ;  /* 0x0000000000148947 */ /* 0x003fea0003800000 */
[----:B------:R-:W-:Y:S01]  /*0580*/  IMAD.MOV.U32 R0, RZ, RZ, R4 ;  /* 0x000000ffff007224 */ /* 0x000fe200078e0004 */
[----:B------:R-:W-:-:S07]  /*0590*/  MOV R11, 0x5b0 ;  /* 0x000005b0000b7802 */ /* 0x000fce0000000f00 */
[----:B------:R-:W-:Y:S05]  /*05a0*/  CALL.REL.NOINC `($__internal_3_$__cuda_sm20_sqrt_rn_f32_slowpath) ;  /* 0x0000002000a07944 */ /* 0x000fea0003c00000 */
[----:B------:R-:W-:Y:S01]  /*05b0*/  MOV R9, R0 ;  /* 0x0000000000097202 */ /* 0x000fe20000000f00 */
[----:B------:R-:W-:Y:S06]  /*05c0*/  BRA `(.L_x_82) ;  /* 0x0000000000107947 */ /* 0x000fec0003800000 */
.L_x_81:
[----:B------:R-:W-:Y:S01]  /*05d0*/  FMUL.FTZ R9, R8, -R5 ;  /* 0x8000000508097220 */ /* 0x000fe20000410000 */
[----:B------:R-:W-:-:S03]  /*05e0*/  FMUL.FTZ R5, R5, 0.5 ;  /* 0x3f00000005057820 */ /* 0x000fc60000410000 */
[----:B------:R-:W-:-:S04]  /*05f0*/  FFMA R8, -R9, R9, -R8 ;  /* 0x0000000909087223 */ /* 0x000fc80000000908 */
[----:B------:R-:W-:-:S07]  /*0600*/  FFMA R9, R8, R5, R9 ;  /* 0x0000000508097223 */ /* 0x000fce0000000009 */
.L_x_82:
[----:B------:R-:W-:Y:S05]  /*0610*/  BSYNC.RECONVERGENT B0 ;  /* 0x0000000000007941 */ /* 0x000fea0003800200 */
.L_x_80:
        /* <DEDUP_REMOVED lines=17> */
[----:B------:R-:W-:Y:S05]  /*0730*/  CALL.REL.NOINC `($__internal_4_$__cuda_sm3x_div_rn_noftz_f32_slowpath) ;  /* 0x0000002000987944 */ /* 0x000fea0003c00000 */
[----:B------:R-:W-:-:S07]  /*0740*/  MOV R7, R3 ;  /* 0x0000000300077202 */ /* 0x000fce0000000f00 */
.L_x_84:
[----:B------:R-:W-:Y:S05]  /*0750*/  BSYNC.RECONVERGENT B0 ;  /* 0x0000000000007941 */ /* 0x000fea0003800200 */
.L_x_83:
        /* <DEDUP_REMOVED lines=20> */
.L_x_87:
        /* <DEDUP_REMOVED lines=38> */
[----:B------:R-:W-:-:S04]  /*0b00*/  LEA.HI R0, R4, R3, RZ, 0x1 ;  /* 0x0000000304007211 */ /* 0x000fc800078f08ff */
[----:B------:R-:W-:-:S05]  /*0b10*/  IADD3 R3, PT, PT, -R0, RZ, RZ ;  /* 0x000000ff00037210 */ /* 0x000fca0007ffe1ff */
[----:B------:R-:W-:Y:S01]  /*0b20*/  @!P0 IMAD.MOV.U32 R0, RZ, RZ, R3 ;  /* 0x000000ffff008224 */ /* 0x000fe200078e0003 */
[----:B-1----:R-:W-:-:S10]  /*0b30*/  DMUL R12, R10, UR4 ;  /* 0x000000040a0c7c28 */ /* 0x002fd40008000000 */
[----:B------:R-:W1:Y:S02]  /*0b40*/  F2F.F32.F64 R12, R12 ;  /* 0x0000000c000c7310 */ /* 0x000e640000301000 */
[----:B01----:R-:W-:-:S07]  /*0b50*/  FSEL R3, -R12, R12, !P1 ;  /* 0x0000000c0c037208 */ /* 0x003fce0004800100 */
.L_x_86:
[----:B------:R-:W-:Y:S05]  /*0b60*/  BSYNC.RECONVERGENT B0 ;  /* 0x0000000000007941 */ /* 0x000fea0003800200 */
.L_x_85:
[----:B------:R-:W0:Y:S02]  /*0b70*/  LDC.64 R14, c[0x0][0x3a8] ;  /* 0x0000ea00ff0e7b82 */ /* 0x000e240000000a00 */
[----:B0-----:R-:W-:-:S05]  /*0b80*/  IMAD.WIDE R14, R2, 0x4, R14 ;  /* 0x00000004020e7825 */ /* 0x001fca00078e020e */
[----:B------:R-:W2:Y:S01]  /*0b90*/  LDG.E R4, desc[UR6][R14.64] ;  /* 0x000000060e047981 */ /* 0x000ea2000c1e1900 */
[----:B------:R-:W-:Y:S01]  /*0ba0*/  MOV R6, 0x37cbac00 ;  /* 0x37cbac0000067802 */ /* 0x000fe20000000f00 */
[----:B------:R-:W-:Y:S01]  /*0bb0*/  FMUL R7, R3, R3 ;  /* 0x0000000303077220 */ /* 0x000fe20000400000 */
[C---:B------:R-:W-:Y:S01]  /*0bc0*/  LOP3.LUT R5, R0.reuse, 0x1, RZ, 0xc0, !PT ;  /* 0x0000000100057812 */ /* 0x040fe200078ec0ff */
[----:B------:R-:W-:Y:S02]  /*0bd0*/  IMAD.MOV.U32 R8, RZ, RZ, 0x3c0885e4 ;  /* 0x3c0885e4ff087424 */ /* 0x000fe400078e00ff */
[----:B------:R-:W-:Y:S02]  /*0be0*/  HFMA2 R11, -RZ, RZ, 1.666015625, -0.052093505859375 ;  /* 0x3eaaaaabff0b7431 */ /* 0x000fe400000001ff */
[----:B------:R-:W-:Y:S01]  /*0bf0*/  FFMA R6, R7, R6, -0.0013887860113754868507 ;  /* 0xbab607ed07067423 */ /* 0x000fe20000000006 */
[----:B------:R-:W-:Y:S01]  /*0c00*/  ISETP.NE.U32.AND P0, PT, R5, 0x1, PT ;  /* 0x000000010500780c */ /* 0x000fe20003f05070 */
[----:B------:R-:W-:Y:S01]  /*0c10*/  VIADD R5, R0, 0x1 ;  /* 0x0000000100057836 */ /* 0x000fe20000000000 */
[----:B------:R-:W-:Y:S01]  /*0c20*/  MOV R10, 0x3e2aaaa8 ;  /* 0x3e2aaaa8000a7802 */ /* 0x000fe20000000f00 */
[----:B------:R-:W-:Y:S01]  /*0c30*/  IMAD.MOV.U32 R12, RZ, RZ, 0x40400000 ;  /* 0x40400000ff0c7424 */ /* 0x000fe200078e00ff */
[----:B------:R-:W-:Y:S01]  /*0c40*/  FSEL R6, R6, -0.00019574658654164522886, P0 ;  /* 0xb94d415306067808 */ /* 0x000fe20000000000 */
[----:B------:R-:W-:Y:S01]  /*0c50*/  BSSY.RECONVERGENT B0, `(.L_x_88) ;  /* 0x0000016000007945 */ /* 0x000fe20003800200 */
[----:B------:R-:W-:-:S02]  /*0c60*/  FSEL R8, R8, 0.041666727513074874878, !P0 ;  /* 0x3d2aaabb08087808 */ /* 0x000fc40004000000 */
[----:B------:R-:W-:Y:S01]  /*0c70*/  FSEL R0, R3, 1, !P0 ;  /* 0x3f80000003007808 */ /* 0x000fe20004000000 */
[----:B------:R-:W-:Y:S01]  /*0c80*/  FFMA R12, R11, -R12, 1 ;  /* 0x3f8000000b0c7423 */ /* 0x000fe2000000080c */
[----:B------:R-:W-:Y:S01]  /*0c90*/  LOP3.LUT P1, RZ, R5, 0x2, RZ, 0xc0, !PT ;  /* 0x0000000205ff7812 */ /* 0x000fe2000782c0ff */
[----:B------:R-:W-:Y:S01]  /*0ca0*/  FFMA R6, R7, R6, R8 ;  /* 0x0000000607067223 */ /* 0x000fe20000000008 */
[----:B------:R-:W-:Y:S01]  /*0cb0*/  FSEL R8, -R10, -0.4999999701976776123, !P0 ;  /* 0xbeffffff0a087808 */ /* 0x000fe20004000100 */
[----:B------:R-:W-:-:S04]  /*0cc0*/  FFMA R3, R12, R11, 0.3333333432674407959 ;  /* 0x3eaaaaab0c037423 */ /* 0x000fc8000000000b */
[C---:B------:R-:W-:Y:S01]  /*0cd0*/  FFMA R6, R7.reuse, R6, R8 ;  /* 0x0000000607067223 */ /* 0x040fe20000000008 */
[----:B------:R-:W-:-:S04]  /*0ce0*/  FFMA R7, R7, R0, RZ ;  /* 0x0000000007077223 */ /* 0x000fc800000000ff */
[----:B------:R-:W-:-:S04]  /*0cf0*/  FFMA R0, R7, R6, R0 ;  /* 0x0000000607007223 */ /* 0x000fc80000000000 */
[----:B------:R-:W-:-:S04]  /*0d00*/  @P1 FADD R0, RZ, -R0 ;  /* 0x80000000ff001221 */ /* 0x000fc80000000000 */
[----:B------:R-:W-:Y:S01]  /*0d10*/  FMUL R8, R9, R0 ;  /* 0x0000000009087220 */ /* 0x000fe20000400000 */
[----:B--2---:R-:W0:Y:S01]  /*0d20*/  FCHK P0, R4, 3 ;  /* 0x4040000004007902 */ /* 0x004e220000000000 */
[----:B------:R-:W-:-:S04]  /*0d30*/  FFMA R5, R3, R4, RZ ;  /* 0x0000000403057223 */ /* 0x000fc800000000ff */
[----:B------:R-:W-:-:S04]  /*0d40*/  FFMA R6, R5, -3, R4 ;  /* 0xc040000005067823 */ /* 0x000fc80000000004 */
[----:B------:R-:W-:Y:S01]  /*0d50*/  FFMA R3, R3, R6, R5 ;  /* 0x0000000603037223 */ /* 0x000fe20000000005 */
[----:B0-----:R-:W-:Y:S06]  /*0d60*/  @!P0 BRA `(.L_x_89) ;  /* 0x0000000000108947 */ /* 0x001fec0003800000 */
[----:B------:R-:W-:Y:S01]  /*0d70*/  MOV R3, R4 ;  /* 0x0000000400037202 */ /* 0x000fe20000000f00 */
[----:B------:R-:W-:Y:S01]  /*0d80*/  IMAD.MOV.U32 R0, RZ, RZ, 0x40400000 ;  /* 0x40400000ff007424 */ /* 0x000fe200078e00ff */
[----:B------:R-:W-:-:S07]  /*0d90*/  MOV R4, 0xdb0 ;  /* 0x00000db000047802 */ /* 0x000fce0000000f00 */
[----:B------:R-:W-:Y:S05]  /*0da0*/  CALL.REL.NOINC `($__internal_4_$__cuda_sm3x_div_rn_noftz_f32_slowpath) ;  /* 0x0000001800fc7944 */ /* 0x000fea0003c00000 */
.L_x_89:
[----:B------:R-:W-:Y:S05]  /*0db0*/  BSYNC.RECONVERGENT B0 ;  /* 0x0000000000007941 */ /* 0x000fea0003800200 */
.L_x_88:
[----:B------:R-:W0:Y:S01]  /*0dc0*/  LDC.64 R12, c[0x0][0x3d8] ;  /* 0x0000f600ff0c7b82 */ /* 0x000e220000000a00 */
[----:B------:R-:W-:Y:S01]  /*0dd0*/  FADD R3, R8, -R3 ;  /* 0x8000000308037221 */ /* 0x000fe20000000000 */
[----:B0-----:R-:W-:-:S05]  /*0de0*/  IMAD.WIDE R12, R2, 0x4, R12 ;  /* 0x00000004020c7825 */ /* 0x001fca00078e020c */
        /* <DEDUP_REMOVED lines=10> */
[----:B--2---:R-:W1:Y:S02]  /*0e90*/  F2F.F64.F32 R4, R6 ;  /* 0x0000000600047310 */ /* 0x004e640000201800 */
[----:B-1----:R-:W-:-:S10]  /*0ea0*/  DADD R4, R4, UR4 ;  /* 0x0000000404047e29 */ /* 0x002fd40008000000 */
[----:B------:R-:W1:Y:S08]  /*0eb0*/  F2F.F32.F64 R5, R4 ;  /* 0x0000000400057310 */ /* 0x000e700000301000 */
[----:B-1----:R-:W1:Y:S01]  /*0ec0*/  FCHK P0, R5, 3 ;  /* 0x4040000005007902 */ /* 0x002e620000000000 */
[----:B------:R-:W-:-:S04]  /*0ed0*/  FFMA R10, R0, R5, RZ ;  /* 0x00000005000a7223 */ /* 0x000fc800000000ff */
[----:B------:R-:W-:-:S04]  /*0ee0*/  FFMA R7, R10, -3, R5 ;  /* 0xc04000000a077823 */ /* 0x000fc80000000005 */
[----:B------:R-:W-:Y:S01]  /*0ef0*/  FFMA R7, R0, R7, R10 ;  /* 0x0000000700077223 */ /* 0x000fe2000000000a */
[----:B01----:R-:W-:Y:S06]  /*0f00*/  @!P0 BRA `(.L_x_91) ;  /* 0x0000000000148947 */ /* 0x003fec0003800000 */
[----:B------:R-:W-:Y:S01]  /*0f10*/  MOV R3, R5 ;  /* 0x0000000500037202 */ /* 0x000fe20000000f00 */
[----:B------:R-:W-:Y:S01]  /*0f20*/  IMAD.MOV.U32 R0, RZ, RZ, 0x40400000 ;  /* 0x40400000ff007424 */ /* 0x000fe200078e00ff */
[----:B------:R-:W-:-:S07]  /*0f30*/  MOV R4, 0xf50 ;  /* 0x00000f5000047802 */ /* 0x000fce0000000f00 */
[----:B-----5:R-:W-:Y:S05]  /*0f40*/  CALL.REL.NOINC `($__internal_4_$__cuda_sm3x_div_rn_noftz_f32_slowpath) ;  /* 0x0000001800947944 */ /* 0x020fea0003c00000 */
[----:B------:R-:W-:-:S07]  /*0f50*/  MOV R7, R3 ;  /* 0x0000000300077202 */ /* 0x000fce0000000f00 */
.L_x_91:
[----:B------:R-:W-:Y:S05]  /*0f60*/  BSYNC.RECONVERGENT B0 ;  /* 0x0000000000007941 */ /* 0x000fea0003800200 */
.L_x_90:
        /* <DEDUP_REMOVED lines=20> */
.L_x_94:
        /* <DEDUP_REMOVED lines=11> */
[----:B0-----:R-:W-:Y:S01]  /*1160*/  IADD3 R0, PT, PT, R0, 0x4, RZ ;  /* 0x0000000400007810 */ /* 0x001fe20007ffe0ff */
[----:B------:R-:W-:Y:S06]  /*1170*/  BRA.U UP0, `(.L_x_94) ;  /* 0xfffffffd00cc7547 */ /* 0x000fec000b83ffff */
[----:B------:R-:W-:Y:S01]  /*1180*/  SHF.R.U32.HI R5, RZ, 0x17, R7 ;  /* 0x00000017ff057819 */ /* 0x000fe20000011607 */
[----:B------:R0:W-:Y:S03]  /*1190*/  STL [R1+0x18], R6 ;  /* 0x0000180601007387 */ /* 0x0001e60000100800 */
[C---:B------:R-:W-:Y:S02]  /*11a0*/  LOP3.LUT R0, R5.reuse, 0xe0, RZ, 0xc0, !PT ;  /* 0x000000e005007812 */ /* 0x040fe400078ec0ff */
[----:B------:R-:W-:-:S03]  /*11b0*/  LOP3.LUT P0, RZ, R5, 0x1f, RZ, 0xc0, !PT ;  /* 0x0000001f05ff7812 */ /* 0x000fc6000780c0ff */
[----:B------:R-:W-:-:S05]  /*11c0*/  VIADD R0, R0, 0xffffff80 ;  /* 0xffffff8000007836 */ /* 0x000fca0000000000 */
        /* <DEDUP_REMOVED lines=11> */
[C---:B------:R-:W-:Y:S02]  /*1280*/  SHF.L.W.U32.HI R4, R3.reuse, 0x2, R0 ;  /* 0x0000000203047819 */ /* 0x040fe40000010e00 */
[----:B------:R-:W-:Y:S02]  /*1290*/  SHF.L.U32 R3, R3, 0x2, RZ ;  /* 0x0000000203037819 */ /* 0x000fe400000006ff */
[----:B------:R-:W-:-:S02]  /*12a0*/  SHF.R.S32.HI R5, RZ, 0x1f, R4 ;  /* 0x0000001fff057819 */ /* 0x000fc40000011404 */
[C---:B------:R-:W-:Y:S02]  /*12b0*/  LOP3.LUT R7, R4.reuse, R7, RZ, 0x3c, !PT ;  /* 0x0000000704077212 */ /* 0x040fe400078e3cff */
[C---:B------:R-:W-:Y:S02]  /*12c0*/  LOP3.LUT R10, R5.reuse, R3, RZ, 0x3c, !PT ;  /* 0x00000003050a7212 */ /* 0x040fe400078e3cff */
[----:B------:R-:W-:Y:S02]  /*12d0*/  LOP3.LUT R11, R5, R4, RZ, 0x3c, !PT ;  /* 0x00000004050b7212 */ /* 0x000fe400078e3cff */
[----:B------:R-:W-:Y:S02]  /*12e0*/  SHF.R.U32.HI R3, RZ, 0x1e, R0 ;  /* 0x0000001eff037819 */ /* 0x000fe40000011600 */
[----:B------:R-:W-:Y:S02]  /*12f0*/  ISETP.GE.AND P1, PT, R7, RZ, PT ;  /* 0x000000ff0700720c */ /* 0x000fe40003f26270 */
[----:B------:R-:W1:Y:S01]  /*1300*/  I2F.F64.S64 R10, R10 ;  /* 0x0000000a000a7312 */ /* 0x000e620000301c00 */
[----:B------:R-:W-:-:S04]  /*1310*/  LEA.HI R0, R4, R3, RZ, 0x1 ;  /* 0x0000000304007211 */ /* 0x000fc800078f08ff */
[----:B------:R-:W-:-:S05]  /*1320*/  IADD3 R3, PT, PT, -R0, RZ, RZ ;  /* 0x000000ff00037210 */ /* 0x000fca0007ffe1ff */
[----:B------:R-:W-:Y:S01]  /*1330*/  @!P0 IMAD.MOV.U32 R0, RZ, RZ, R3 ;  /* 0x000000ffff008224 */ /* 0x000fe200078e0003 */
[----:B-1----:R-:W-:-:S10]  /*1340*/  DMUL R20, R10, UR4 ;  /* 0x000000040a147c28 */ /* 0x002fd40008000000 */
[----:B------:R-:W1:Y:S02]  /*1350*/  F2F.F32.F64 R20, R20 ;  /* 0x0000001400147310 */ /* 0x000e640000301000 */
[----:B01----:R-:W-:-:S07]  /*1360*/  FSEL R3, -R20, R20, !P1 ;  /* 0x0000001414037208 */ /* 0x003fce0004800100 */
.L_x_93:
[----:B------:R-:W-:Y:S05]  /*1370*/  BSYNC.RECONVERGENT B0 ;  /* 0x0000000000007941 */ /* 0x000fea0003800200 */
.L_x_92:
[----:B------:R-:W2:Y:S01]  /*1380*/  LDG.E R4, desc[UR6][R14.64] ;  /* 0x000000060e047981 */ /* 0x000ea2000c1e1900 */
[----:B------:R-:W-:Y:S01]  /*1390*/  MOV R10, 0x37cbac00 ;  /* 0x37cbac00000a7802 */ /* 0x000fe20000000f00 */
[----:B------:R-:W-:Y:S01]  /*13a0*/  FMUL R5, R3, R3 ;  /* 0x0000000303057220 */ /* 0x000fe20000400000 */
[----:B------:R-:W-:Y:S01]  /*13b0*/  LOP3.LUT R6, R0, 0x1, RZ, 0xc0, !PT ;  /* 0x0000000100067812 */ /* 0x000fe200078ec0ff */
[----:B------:R-:W-:Y:S01]  /*13c0*/  HFMA2 R20, -RZ, RZ, 1.541015625, -0.052001953125 ;  /* 0x3e2aaaa8ff147431 */ /* 0x000fe200000001ff */
[----:B------:R-:W-:Y:S01]  /*13d0*/  MOV R22, 0x40400000 ;  /* 0x4040000000167802 */ /* 0x000fe20000000f00 */
[----:B------:R-:W-:Y:S01]  /*13e0*/  FFMA R7, R5, R10, -0.0013887860113754868507 ;  /* 0xbab607ed05077423 */ /* 0x000fe2000000000a */
[----:B------:R-:W-:Y:S01]  /*13f0*/  HFMA2 R10, -RZ, RZ, 1.0078125, -8.98838043212890625e-05 ;  /* 0x3c0885e4ff0a7431 */ /* 0x000fe200000001ff */
[----:B------:R-:W-:Y:S01]  /*1400*/  ISETP.NE.U32.AND P0, PT, R6, 0x1, PT ;  /* 0x000000010600780c */ /* 0x000fe20003f05070 */
[----:B------:R-:W-:Y:S03]  /*1410*/  BSSY.RECONVERGENT B0, `(.L_x_95) ;  /* 0x0000019000007945 */ /* 0x000fe60003800200 */
[----:B------:R-:W-:Y:S01]  /*1420*/  FSEL R6, R7, -0.00019574658654164522886, P0 ;  /* 0xb94d415307067808 */ /* 0x000fe20000000000 */
[----:B------:R-:W-:Y:S01]  /*1430*/  IMAD.MOV.U32 R7, RZ, RZ, 0x3eaaaaab ;  /* 0x3eaaaaabff077424 */ /* 0x000fe200078e00ff */
[----:B------:R-:W-:-:S02]  /*1440*/  FSEL R20, -R20, -0.4999999701976776123, !P0 ;  /* 0xbeffffff14147808 */ /* 0x000fc40004000100 */
[----:B------:R-:W-:Y:S01]  /*1450*/  FSEL R10, R10, 0.041666727513074874878, !P0 ;  /* 0x3d2aaabb0a0a7808 */ /* 0x000fe20004000000 */
[----:B------:R-:W-:-:S04]  /*1460*/  FFMA R22, R7, -R22, 1 ;  /* 0x3f80000007167423 */ /* 0x000fc80000000816 */
[----:B------:R-:W-:Y:S01]  /*1470*/  FFMA R10, R5, R6, R10 ;  /* 0x00000006050a7223 */ /* 0x000fe2000000000a */
[----:B------:R-:W-:Y:S01]  /*1480*/  VIADD R6, R0, 0x1 ;  /* 0x0000000100067836 */ /* 0x000fe20000000000 */
[----:B------:R-:W-:Y:S01]  /*1490*/  FSEL R0, R3, 1, !P0 ;  /* 0x3f80000003007808 */ /* 0x000fe20004000000 */
[----:B------:R-:W-:Y:S01]  /*14a0*/  FFMA R3, R22, R7, 0.3333333432674407959 ;  /* 0x3eaaaaab16037423 */ /* 0x000fe20000000007 */
[C---:B------:R-:W-:Y:S02]  /*14b0*/  FFMA R10, R5.reuse, R10, R20 ;  /* 0x0000000a050a7223 */ /* 0x040fe40000000014 */
[----:B------:R-:W-:Y:S01]  /*14c0*/  LOP3.LUT P1, RZ, R6, 0x2, RZ, 0xc0, !PT ;  /* 0x0000000206ff7812 */ /* 0x000fe2000782c0ff */
[----:B------:R-:W-:-:S04]  /*14d0*/  FFMA R5, R5, R0, RZ ;  /* 0x0000000005057223 */ /* 0x000fc800000000ff */
[----:B------:R-:W-:-:S08]  /*14e0*/  FFMA R5, R5, R10, R0 ;  /* 0x0000000a05057223 */ /* 0x000fd00000000000 */
[----:B------:R-:W-:-:S04]  /*14f0*/  @P1 FADD R5, RZ, -R5 ;  /* 0x80000005ff051221 */ /* 0x000fc80000000000 */
[----:B-----5:R-:W-:Y:S01]  /*1500*/  FMUL R8, R8, R5 ;  /* 0x0000000508087220 */ /* 0x020fe20000400000 */
[----:B--2---:R-:W0:Y:S01]  /*1510*/  FCHK P0, R4, 3 ;  /* 0x4040000004007902 */ /* 0x004e220000000000 */
[----:B------:R-:W-:-:S04]  /*1520*/  FFMA R6, R3, R4, RZ ;  /* 0x0000000403067223 */ /* 0x000fc800000000ff */
[----:B------:R-:W-:-:S04]  /*1530*/  FFMA R0, R6, -3, R4 ;  /* 0xc040000006007823 */ /* 0x000fc80000000004 */
[----:B------:R-:W-:Y:S01]  /*1540*/  FFMA R3, R3, R0, R6 ;  /* 0x0000000003037223 */ /* 0x000fe20000000006 */
[----:B0-----:R-:W-:Y:S06]  /*1550*/  @!P0 BRA `(.L_x_96) ;  /* 0x0000000000108947 */ /* 0x001fec0003800000 */
[----:B------:R-:W-:Y:S02]  /*1560*/  MOV R3, R4 ;  /* 0x0000000400037202 */ /* 0x000fe40000000f00 */
[----:B------:R-:W-:Y:S02]  /*1570*/  MOV R0, 0x40400000 ;  /* 0x4040000000007802 */ /* 0x000fe40000000f00 */
[----:B------:R-:W-:-:S07]  /*1580*/  MOV R4, 0x15a0 ;  /* 0x000015a000047802 */ /* 0x000fce0000000f00 */
[----:B------:R-:W-:Y:S05]  /*1590*/  CALL.REL.NOINC `($__internal_4_$__cuda_sm3x_div_rn_noftz_f32_slowpath) ;  /* 0x0000001400007944 */ /* 0x000fea0003c00000 */
.L_x_96:
[----:B------:R-:W-:Y:S05]  /*15a0*/  BSYNC.RECONVERGENT B0 ;  /* 0x0000000000007941 */ /* 0x000fea0003800200 */
.L_x_95:
        /* <DEDUP_REMOVED lines=26> */
.L_x_98:
[----:B------:R-:W-:Y:S05]  /*1750*/  BSYNC.RECONVERGENT B0 ;  /* 0x0000000000007941 */ /* 0x000fea0003800200 */
.L_x_97:
        /* <DEDUP_REMOVED lines=11> */
[----:B------:R-:W-:Y:S01]  /*1810*/  @!P0 MOV R0, RZ ;  /* 0x000000ff00008202 */ /* 0x000fe20000000f00 */
[----:B------:R-:W-:Y:S06]  /*1820*/  @!P0 BRA `(.L_x_100) ;  /* 0x0000000000cc8947 */ /* 0x000fec0003800000 */
[----:B------:R-:W-:Y:S02]  /*1830*/  IMAD.SHL.U32 R3, R7, 0x100, RZ ;  /* 0x0000010007037824 */ /* 0x000fe400078e00ff */
[----:B------:R-:W-:Y:S01]  /*1840*/  HFMA2 R6, -RZ, RZ, 0, 0 ;  /* 0x00000000ff067431 */ /* 0x000fe200000001ff */
[----:B------:R-:W-:Y:S01]  /*1850*/  MOV R0, R1 ;  /* 0x0000000100007202 */ /* 0x000fe20000000f00 */
[----:B------:R-:W0:Y:S01]  /*1860*/  LDCU.64 UR8, c[0x4][URZ] ;  /* 0x01000000ff0877ac */ /* 0x000e220008000a00 */
[----:B------:R-:W-:Y:S01]  /*1870*/  LOP3.LUT R17, R3, 0x80000000, RZ, 0xfc, !PT ;  /* 0x8000000003117812 */ /* 0x000fe200078efcff */
[----:B------:R-:W-:Y:S01]  /*1880*/  UMOV UR5, URZ ;  /* 0x000000ff00057c82 */ /* 0x000fe20008000000 */
[----:B------:R-:W-:-:S05]  /*1890*/  UMOV UR4, URZ ;  /* 0x000000ff00047c82 */ /* 0x000fca0008000000 */
.L_x_101:
        /* <DEDUP_REMOVED lines=44> */
.L_x_100:
[----:B------:R-:W-:Y:S05]  /*1b60*/  BSYNC.RECONVERGENT B0 ;  /* 0x0000000000007941 */ /* 0x000fea0003800200 */
.L_x_99:
[----:B------:R0:W2:Y:S01]  /*1b70*/  LDG.E R3, desc[UR6][R14.64] ;  /* 0x000000060e037981 */ /* 0x0000a2000c1e1900 */
[----:B------:R-:W-:Y:S01]  /*1b80*/  LOP3.LUT R5, R0, 0x1, RZ, 0xc0, !PT ;  /* 0x0000000100057812 */ /* 0x000fe200078ec0ff */
[----:B------:R-:W-:Y:S01]  /*1b90*/  FMUL R6, R4, R4 ;  /* 0x0000000404067220 */ /* 0x000fe20000400000 */
[----:B------:R-:W-:Y:S01]  /*1ba0*/  MOV R7, 0x37cbac00 ;  /* 0x37cbac0000077802 */ /* 0x000fe20000000f00 */
[----:B------:R-:W-:Y:S01]  /*1bb0*/  HFMA2 R17, -RZ, RZ, 1.666015625, -0.052093505859375 ;  /* 0x3eaaaaabff117431 */ /* 0x000fe200000001ff */
[----:B------:R-:W-:Y:S01]  /*1bc0*/  ISETP.NE.U32.AND P0, PT, R5, 0x1, PT ;  /* 0x000000010500780c */ /* 0x000fe20003f05070 */
[----:B------:R-:W-:Y:S01]  /*1bd0*/  IMAD.MOV.U32 R11, RZ, RZ, 0x3e2aaaa8 ;  /* 0x3e2aaaa8ff0b7424 */ /* 0x000fe200078e00ff */
[----:B------:R-:W-:Y:S01]  /*1be0*/  IADD3 R0, PT, PT, R0, 0x1, RZ ;  /* 0x0000000100007810 */ /* 0x000fe20007ffe0ff */
[----:B------:R-:W-:Y:S01]  /*1bf0*/  FFMA R5, R6, R7, -0.0013887860113754868507 ;  /* 0xbab607ed06057423 */ /* 0x000fe20000000007 */
[----:B------:R-:W-:Y:S01]  /*1c00*/  IMAD.MOV.U32 R7, RZ, RZ, 0x3c0885e4 ;  /* 0x3c0885e4ff077424 */ /* 0x000fe200078e00ff */
[----:B------:R-:W-:Y:S01]  /*1c10*/  MOV R10, 0x40400000 ;  /* 0x40400000000a7802 */ /* 0x000fe20000000f00 */
[----:B------:R-:W-:Y:S01]  /*1c20*/  BSSY.RECONVERGENT B0, `(.L_x_102) ;  /* 0x0000016000007945 */ /* 0x000fe20003800200 */
[----:B------:R-:W-:-:S02]  /*1c30*/  LOP3.LUT P1, RZ, R0, 0x2, RZ, 0xc0, !PT ;  /* 0x0000000200ff7812 */ /* 0x000fc4000782c0ff */
[----:B------:R-:W-:Y:S01]  /*1c40*/  FSEL R5, R5, -0.00019574658654164522886, P0 ;  /* 0xb94d415305057808 */ /* 0x000fe20000000000 */
[----:B------:R-:W-:Y:S01]  /*1c50*/  FFMA R10, -R17, R10, 1 ;  /* 0x3f800000110a7423 */ /* 0x000fe2000000010a */
[----:B------:R-:W-:Y:S02]  /*1c60*/  FSEL R7, R7, 0.041666727513074874878, !P0 ;  /* 0x3d2aaabb07077808 */ /* 0x000fe40004000000 */
[----:B------:R-:W-:Y:S01]  /*1c70*/  FSEL R0, -R11, -0.4999999701976776123, !P0 ;  /* 0xbeffffff0b007808 */ /* 0x000fe20004000100 */
[----:B------:R-:W-:Y:S01]  /*1c80*/  FFMA R10, R10, -R17, -0.3333333432674407959 ;  /* 0xbeaaaaab0a0a7423 */ /* 0x000fe20000000811 */
[----:B0-----:R-:W-:Y:S01]  /*1c90*/  FSEL R15, R4, 1, !P0 ;  /* 0x3f800000040f7808 */ /* 0x001fe20004000000 */
[----:B------:R-:W-:-:S04]  /*1ca0*/  FFMA R5, R6, R5, R7 ;  /* 0x0000000506057223 */ /* 0x000fc80000000007 */
[C---:B------:R-:W-:Y:S01]  /*1cb0*/  FFMA R0, R6.reuse, R5, R0 ;  /* 0x0000000506007223 */ /* 0x040fe20000000000 */
        /* <DEDUP_REMOVED lines=10> */
[----:B-----5:R-:W-:Y:S05]  /*1d60*/  CALL.REL.NOINC `($__internal_4_$__cuda_sm3x_div_rn_noftz_f32_slowpath) ;  /* 0x0000000c000c7944 */ /* 0x020fea0003c00000 */
[----:B------:R-:W-:-:S07]  /*1d70*/  MOV R7, R3 ;  /* 0x0000000300077202 */ /* 0x000fce0000000f00 */
.L_x_103:
[----:B------:R-:W-:Y:S05]  /*1d80*/  BSYNC.RECONVERGENT B0 ;  /* 0x0000000000007941 */ /* 0x000fea0003800200 */
.L_x_102:
[----:B------:R-:W0:Y:S01]  /*1d90*/  LDC.64 R4, c[0x0][0x3e8] ;  /* 0x0000fa00ff047b82 */ /* 0x000e220000000a00 */
[----:B-----5:R-:W-:-:S07]  /*1da0*/  FFMA R15, R16, R15, R7 ;  /* 0x0000000f100f7223 */ /* 0x020fce0000000007 */
[----:B------:R-:W1:Y:S01]  /*1db0*/  LDC.64 R6, c[0x0][0x3f0] ;  /* 0x0000fc00ff067b82 */ /* 0x000e620000000a00 */
[----:B0-----:R-:W-:-:S05]  /*1dc0*/  IMAD.WIDE R4, R2, 0x4, R4 ;  /* 0x0000000402047825 */ /* 0x001fca00078e0204 */
[----:B------:R0:W-:Y:S04]  /*1dd0*/  STG.E desc[UR6][R4.64], R15 ;  /* 0x0000000f04007986 */ /* 0x0001e8000c101906 */
[----:B------:R-:W2:Y:S04]  /*1de0*/  LDG.E R3, desc[UR6][R12.64] ;  /* 0x000000060c037981 */ /* 0x000ea8000c1e1900 */
[----:B------:R-:W2:Y:S01]  /*1df0*/  LDG.E R11, desc[UR6][R8.64] ;  /* 0x00000006080b7981 */ /* 0x000ea2000c1e1900 */
[----:B------:R-:W-:Y:S01]  /*1e00*/  BSSY.RECONVERGENT B0, `(.L_x_104) ;  /* 0x000000a000007945 */ /* 0x000fe20003800200 */
[----:B-1----:R-:W-:Y:S01]  /*1e10*/  IMAD.WIDE R6, R2, 0x4, R6 ;  /* 0x0000000402067825 */ /* 0x002fe200078e0206 */
[----:B--2---:R-:W-:-:S13]  /*1e20*/  FSETP.GEU.AND P0, PT, R3, R11, PT ;  /* 0x0000000b0300720b */ /* 0x004fda0003f0e000 */
[----:B0-----:R-:W-:Y:S05]  /*1e30*/  @P0 BRA `(.L_x_105) ;  /* 0x0000000000180947 */ /* 0x001fea0003800000 */
[----:B------:R0:W-:Y:S04]  /*1e40*/  STG.E desc[UR6][R6.64], R3 ;  /* 0x0000000306007986 */ /* 0x0001e8000c101906 */
[----:B------:R-:W2:Y:S04]  /*1e50*/  LDG.E R17, desc[UR6][R8.64] ;  /* 0x0000000608117981 */ /* 0x000ea8000c1e1900 */
[----:B--2---:R0:W-:Y:S04]  /*1e60*/  STG.E desc[UR6][R12.64], R17 ;  /* 0x000000110c007986 */ /* 0x0041e8000c101906 */
[----:B------:R-:W2:Y:S04]  /*1e70*/  LDG.E R11, desc[UR6][R6.64] ;  /* 0x00000006060b7981 */ /* 0x000ea8000c1e1900 */
[----:B--2---:R0:W-:Y:S04]  /*1e80*/  STG.E desc[UR6][R8.64], R11 ;  /* 0x0000000b08007986 */ /* 0x0041e8000c101906 */
[----:B------:R0:W5:Y:S02]  /*1e90*/  LDG.E R15, desc[UR6][R4.64] ;  /* 0x00000006040f7981 */ /* 0x000164000c1e1900 */
.L_x_105:
[----:B------:R-:W-:Y:S05]  /*1ea0*/  BSYNC.RECONVERGENT B0 ;  /* 0x0000000000007941 */ /* 0x000fea0003800200 */
.L_x_104:
        /* <DEDUP_REMOVED lines=9> */
.L_x_107:
[----:B------:R-:W-:Y:S05]  /*1f40*/  BSYNC.RECONVERGENT B0 ;  /* 0x0000000000007941 */ /* 0x000fea0003800200 */
.L_x_106:
[----:B------:R-:W3:Y:S01]  /*1f50*/  LDG.E R14, desc[UR6][R12.64] ;  /* 0x000000060c0e7981 */ /* 0x000ee2000c1e1900 */
[----:B------:R-:W1:Y:S01]  /*1f60*/  LDC.64 R18, c[0x0][0x390] ;  /* 0x0000e400ff127b82 */ /* 0x000e620000000a00 */
[----:B---3-5:R-:W-:-:S07]  /*1f70*/  FSETP.GEU.AND P0, PT, R14, R11, PT ;  /* 0x0000000b0e00720b */ /* 0x028fce0003f0e000 */
[----:B0-----:R-:W0:Y:S06]  /*1f80*/  LDC.64 R10, c[0x0][0x388] ;  /* 0x0000e200ff0a7b82 */ /* 0x001e2c0000000a00 */
[----:B------:R3:W-:Y:S04]  /*1f90*/  @!P0 STG.E desc[UR6][R6.64], R14 ;  /* 0x0000000e06008986 */ /* 0x0007e8000c101906 */
[----:B--2---:R-:W2:Y:S04]  /*1fa0*/  @!P0 LDG.E R3, desc[UR6][R8.64] ;  /* 0x0000000608038981 */ /* 0x004ea8000c1e1900 */
[----:B--2---:R2:W-:Y:S04]  /*1fb0*/  @!P0 STG.E desc[UR6][R12.64], R3 ;  /* 0x000000030c008986 */ /* 0x0045e8000c101906 */
[----:B------:R-:W4:Y:S01]  /*1fc0*/  @!P0 LDG.E R21, desc[UR6][R6.64] ;  /* 0x0000000606158981 */ /* 0x000f22000c1e1900 */
[----:B-1----:R-:W-:-:S04]  /*1fd0*/  IMAD.WIDE R18, R2, 0x4, R18 ;  /* 0x0000000402127825 */ /* 0x002fc800078e0212 */
[----:B0-----:R-:W-:Y:S01]  /*1fe0*/  IMAD.WIDE R10, R2, 0x4, R10 ;  /* 0x00000004020a7825 */ /* 0x001fe200078e020a */
[----:B----4-:R0:W-:Y:S04]  /*1ff0*/  @!P0 STG.E desc[UR6][R8.64], R21 ;  /* 0x0000001508008986 */ /* 0x0101e8000c101906 */
[----:B---3--:R-:W3:Y:S04]  /*2000*/  @!P0 LDG.E R14, desc[UR6][R12.64] ;  /* 0x000000060c0e8981 */ /* 0x008ee8000c1e1900 */
[----:B------:R-:W4:Y:S04]  /*2010*/  @!P0 LDG.E R15, desc[UR6][R4.64] ;  /* 0x00000006040f8981 */ /* 0x000f28000c1e1900 */
[----:B------:R-:W2:Y:S04]  /*2020*/  LDG.E R18, desc[UR6][R18.64] ;  /* 0x0000000612127981 */ /* 0x000ea8000c1e1900 */
[----:B------:R-:W0:Y:S01]  /*2030*/  LDG.E R10, desc[UR6][R10.64] ;  /* 0x000000060a0a7981 */ /* 0x000e22000c1e1900 */
[----:B------:R-:W-:-:S02]  /*2040*/  HFMA2 R7, -RZ, RZ, 2.125, 0 ;  /* 0x40400000ff077431 */ /* 0x000fc400000001ff */
[----:B------:R-:W-:Y:S01]  /*2050*/  IMAD.MOV.U32 R0, RZ, RZ, 0x3eaaaaab ;  /* 0x3eaaaaabff007424 */ /* 0x000fe200078e00ff */
[----:B------:R-:W-:Y:S03]  /*2060*/  BSSY.RECONVERGENT B0, `(.L_x_108) ;  /* 0x0000015000007945 */ /* 0x000fe60003800200 */
[----:B------:R-:W-:-:S04]  /*2070*/  FFMA R7, R0, -R7, 1 ;  /* 0x3f80000000077423 */ /* 0x000fc80000000807 */
[----:B------:R-:W-:Y:S01]  /*2080*/  FFMA R0, R7, R0, 0.3333333432674407959 ;  /* 0x3eaaaaab07007423 */ /* 0x000fe20000000000 */
[----:B---3--:R-:W-:Y:S01]  /*2090*/  FMUL R17, R14, R14 ;  /* 0x0000000e0e117220 */ /* 0x008fe20000400000 */
[----:B----4-:R-:W-:-:S03]  /*20a0*/  FMUL R16, R15, R15 ;  /* 0x0000000f0f107220 */ /* 0x010fc60000400000 */
[----:B--2---:R-:W-:Y:S01]  /*20b0*/  FMUL R3, R17, R14 ;  /* 0x0000000e11037220 */ /* 0x004fe20000400000 */
[----:B------:R-:W-:-:S04]  /*20c0*/  FMUL R6, R16, R15 ;  /* 0x0000000f10067220 */ /* 0x000fc80000400000 */
[----:B------:R-:W-:Y:S01]  /*20d0*/  FADD R5, R3, -R6 ;  /* 0x8000000603057221 */ /* 0x000fe20000000000 */
[----:B------:R-:W-:-:S03]  /*20e0*/  FMUL R6, R6, R15 ;  /* 0x0000000f06067220 */ /* 0x000fc60000400000 */
[----:B------:R-:W-:Y:S01]  /*20f0*/  FMUL R18, R18, R5 ;  /* 0x0000000512127220 */ /* 0x000fe20000400000 */
[----:B------:R-:W-:-:S03]  /*2100*/  FFMA R3, R3, R14, -R6 ;  /* 0x0000000e03037223 */ /* 0x000fc60000000806 */
[----:B------:R-:W1:Y:S01]  /*2110*/  FCHK P0, R18, 3 ;  /* 0x4040000012007902 */ /* 0x000e620000000000 */
[----:B------:R-:W-:Y:S01]  /*2120*/  FFMA R5, R0, R18, RZ ;  /* 0x0000001200057223 */ /* 0x000fe200000000ff */
[----:B0-----:R-:W-:-:S03]  /*2130*/  FMUL R8, R10, R3 ;  /* 0x000000030a087220 */ /* 0x001fc60000400000 */
[----:B------:R-:W-:-:S04]  /*2140*/  FFMA R4, R5, -3, R18 ;  /* 0xc040000005047823 */ /* 0x000fc80000000012 */
[----:B------:R-:W-:Y:S01]  /*2150*/  FFMA R3, R0, R4, R5 ;  /* 0x0000000400037223 */ /* 0x000fe20000000005 */
[----:B-1----:R-:W-:Y:S06]  /*2160*/  @!P0 BRA `(.L_x_109) ;  /* 0x0000000000108947 */ /* 0x002fec0003800000 */
[----:B------:R-:W-:Y:S01]  /*2170*/  MOV R3, R18 ;  /* 0x0000001200037202 */ /* 0x000fe20000000f00 */
[----:B------:R-:W-:Y:S01]  /*2180*/  IMAD.MOV.U32 R0, RZ, RZ, 0x40400000 ;  /* 0x40400000ff007424 */ /* 0x000fe200078e00ff */
[----:B------:R-:W-:-:S07]  /*2190*/  MOV R4, 0x21b0 ;  /* 0x000021b000047802 */ /* 0x000fce0000000f00 */
[----:B------:R-:W-:Y:S05]  /*21a0*/  CALL.REL.NOINC `($__internal_4_$__cuda_sm3x_div_rn_noftz_f32_slowpath) ;  /* 0x0000000400fc7944 */ /* 0x000fea0003c00000 */
.L_x_109:
[----:B------:R-:W-:Y:S05]  /*21b0*/  BSYNC.RECONVERGENT B0 ;  /* 0x0000000000007941 */ /* 0x000fea0003800200 */
.L_x_108:
[----:B------:R-:W0:Y:S08]  /*21c0*/  LDC.64 R6, c[0x0][0x398] ;  /* 0x0000e600ff067b82 */ /* 0x000e300000000a00 */
[----:B------:R-:W1:Y:S08]  /*21d0*/  LDC.64 R10, c[0x0][0x3a0] ;  /* 0x0000e800ff0a7b82 */ /* 0x000e700000000a00 */
[----:B------:R-:W2:Y:S01]  /*21e0*/  LDC.64 R4, c[0x0][0x3f8] ;  /* 0x0000fe00ff047b82 */ /* 0x000ea20000000a00 */
[----:B0-----:R-:W-:-:S06]  /*21f0*/  IMAD.WIDE R6, R2, 0x4, R6 ;  /* 0x0000000402067825 */ /* 0x001fcc00078e0206 */
[----:B------:R-:W3:Y:S01]  /*2200*/  LDG.E R6, desc[UR6][R6.64] ;  /* 0x0000000606067981 */ /* 0x000ee2000c1e1900 */
[----:B-1----:R-:W-:-:S06]  /*2210*/  IMAD.WIDE R10, R2, 0x4, R10 ;  /* 0x00000004020a7825 */ /* 0x002fcc00078e020a */
[----:B------:R-:W4:Y:S01]  /*2220*/  LDG.E R11, desc[UR6][R10.64] ;  /* 0x000000060a0b7981 */ /* 0x000f22000c1e1900 */
[----:B------:R-:W-:Y:S01]  /*2230*/  FADD R17, R17, -R16 ;  /* 0x8000001011117221 */ /* 0x000fe20000000000 */
[----:B------:R-:W-:Y:S01]  /*2240*/  FFMA R3, R8, 0.25, R3 ;  /* 0x3e80000008037823 */ /* 0x000fe20000000003 */
[----:B--2---:R-:W-:-:S04]  /*2250*/  IMAD.WIDE R4, R2, 0x4, R4 ;  /* 0x0000000402047825 */ /* 0x004fc800078e0204 */
[----:B---3--:R-:W-:-:S04]  /*2260*/  FMUL R0, R6, R17 ;  /* 0x0000001106007220 */ /* 0x008fc80000400000 */
[----:B------:R-:W-:Y:S01]  /*2270*/  FFMA R0, R0, 0.5, R3 ;  /* 0x3f00000000007823 */ /* 0x000fe20000000003 */
[----:B------:R-:W-:-:S04]  /*2280*/  FADD R3, R14, -R15 ;  /* 0x8000000f0e037221 */ /* 0x000fc80000000000 */
[----:B----4-:R-:W-:-:S05]  /*2290*/  FFMA R0, R11, R3, R0 ;  /* 0x000000030b007223 */ /* 0x010fca0000000000 */
[----:B------:R-:W-:-:S04]  /*22a0*/  FSETP.GTU.AND P0, PT, R0, RZ, PT ;  /* 0x000000ff0000720b */ /* 0x000fc80003f0c000 */
[----:B------:R-:W-:-:S05]  /*22b0*/  FSEL R15, R15, R14, P0 ;  /* 0x0000000e0f0f7208 */ /* 0x000fca0000000000 */
[----:B------:R-:W-:Y:S01]  /*22c0*/  STG.E desc[UR6][R4.64], R15 ;  /* 0x0000000f04007986 */ /* 0x000fe2000c101906 */
[----:B------:R-:W-:Y:S05]  /*22d0*/  EXIT ;  /* 0x000000000000794d */ /* 0x000fea0003800000 */
.L_x_74:
[----:B------:R-:W0:Y:S02]  /*22e0*/  LDC.64 R4, c[0x0][0x3b8] ;  /* 0x0000ee00ff047b82 */ /* 0x000e240000000a00 */
[----:B0-----:R-:W-:-:S05]  /*22f0*/  IMAD.WIDE R4, R2, 0x4, R4 ;  /* 0x0000000402047825 */ /* 0x001fca00078e0204 */
[----:B------:R0:W5:Y:S01]  /*2300*/  LDG.E R3, desc[UR6][R4.64] ;  /* 0x0000000604037981 */ /* 0x000162000c1e1900 */
[----:B------:R-:W-:Y:S01]  /*2310*/  IADD3 R6, PT, PT, R0, -0xd000000, RZ ;  /* 0xf300000000067810 */ /* 0x000fe20007ffe0ff */
[----:B------:R0:W1:Y:S01]  /*2320*/  MUFU.RSQ R7, R0 ;  /* 0x0000000000077308 */ /* 0x0000620000001400 */
[----:B------:R-:W-:Y:S02]  /*2330*/  BSSY.RECONVERGENT B0, `(.L_x_110) ;  /* 0x000000b000007945 */ /* 0x000fe40003800200 */
[----:B------:R-:W-:-:S13]  /*2340*/  ISETP.GT.U32.AND P0, PT, R6, 0x727fffff, PT ;  /* 0x727fffff0600780c */ /* 0x000fda0003f04070 */
[----:B0-----:R-:W-:Y:S05]  /*2350*/  @!P0 BRA `(.L_x_111) ;  /* 0x0000000000108947 */ /* 0x001fea0003800000 */
[----:B------:R-:W-:-:S07]  /*2360*/  MOV R11, 0x2380 ;  /* 0x00002380000b7802 */ /* 0x000fce0000000f00 */
[----:B-1---5:R-:W-:Y:S05]  /*2370*/  CALL.REL.NOINC `($__internal_3_$__cuda_sm20_sqrt_rn_f32_slowpath) ;  /* 0x00000004002c7944 */ /* 0x022fea0003c00000 */
[----:B------:R-:W-:Y:S01]  /*2380*/  MOV R4, R0 ;  /* 0x0000000000047202 */ /* 0x000fe20000000f00 */
[----:B------:R-:W-:Y:S06]  /*2390*/  BRA `(.L_x_112) ;  /* 0x0000000000107947 */ /* 0x000fec0003800000 */
.L_x_111:
[----:B-1----:R-:W-:Y:S01]  /*23a0*/  FMUL.FTZ R5, R0, R7 ;  /* 0x0000000700057220 */ /* 0x002fe20000410000 */
[----:B------:R-:W-:-:S03]  /*23b0*/  FMUL.FTZ R4, R7, 0.5 ;  /* 0x3f00000007047820 */ /* 0x000fc60000410000 */
[----:B------:R-:W-:-:S04]  /*23c0*/  FFMA R0, -R5, R5, R0 ;  /* 0x0000000505007223 */ /* 0x000fc80000000100 */
[----:B------:R-:W-:-:S07]  /*23d0*/  FFMA R4, R0, R4, R5 ;  /* 0x0000000400047223 */ /* 0x000fce0000000005 */
.L_x_112:
[----:B------:R-:W-:Y:S05]  /*23e0*/  BSYNC.RECONVERGENT B0 ;  /* 0x0000000000007941 */ /* 0x000fea0003800200 */
.L_x_110:
[----:B------:R-:W0:Y:S02]  /*23f0*/  LDC.64 R6, c[0x0][0x3a8] ;  /* 0x0000ea00ff067b82 */ /* 0x000e240000000a00 */
[----:B0-----:R-:W-:-:S05]  /*2400*/  IMAD.WIDE R6, R2, 0x4, R6 ;  /* 0x0000000402067825 */ /* 0x001fca00078e0206 */
[----:B------:R0:W2:Y:S01]  /*2410*/  LDG.E R5, desc[UR6][R6.64] ;  /* 0x0000000606057981 */ /* 0x0000a2000c1e1900 */
[C-C-:B-----5:R-:W-:Y:S01]  /*2420*/  FADD R0, R3.reuse, R4.reuse ;  /* 0x0000000403007221 */ /* 0x160fe20000000000 */
[----:B------:R-:W-:Y:S01]  /*2430*/  FADD R10, R3, -R4 ;  /* 0x80000004030a7221 */ /* 0x000fe20000000000 */
[----:B------:R-:W-:Y:S02]  /*2440*/  HFMA2 R16, -RZ, RZ, 2.125, 0 ;  /* 0x40400000ff107431 */ /* 0x000fe400000001ff */
[----:B------:R-:W-:Y:S02]  /*2450*/  IMAD.MOV.U32 R15, RZ, RZ, 0x3eaaaaab ;  /* 0x3eaaaaabff0f7424 */ /* 0x000fe400078e00ff */
[----:B------:R-:W-:Y:S01]  /*2460*/  FMUL R9, |R0|, 16777216 ;  /* 0x4b80000000097820 */ /* 0x000fe20000400200 */
[----:B------:R-:W-:Y:S01]  /*2470*/  FMUL R11, |R10|, 16777216 ;  /* 0x4b8000000a0b7820 */ /* 0x000fe20000400200 */
[----:B------:R-:W-:Y:S01]  /*2480*/  FSETP.GEU.AND P0, PT, |R0|, 1.175494350822287508e-38, PT ;  /* 0x008000000000780b */ /* 0x000fe20003f0e200 */
[----:B------:R-:W-:Y:S01]  /*2490*/  BSSY.RECONVERGENT B0, `(.L_x_113) ;  /* 0x000002a000007945 */ /* 0x000fe20003800200 */
[----:B------:R-:W-:-:S02]  /*24a0*/  FSETP.GEU.AND P1, PT, |R10|, 1.175494350822287508e-38, PT ;  /* 0x008000000a00780b */ /* 0x000fc40003f2e200 */
[----:B------:R-:W-:Y:S02]  /*24b0*/  FSEL R9, R9, |R0|, !P0 ;  /* 0x4000000009097208 */ /* 0x000fe40004000000 */
[----:B------:R-:W-:Y:S02]  /*24c0*/  FSEL R11, R11, |R10|, !P1 ;  /* 0x4000000a0b0b7208 */ /* 0x000fe40004800000 */
[----:B------:R1:W3:Y:S01]  /*24d0*/  MUFU.LG2 R8, R9 ;  /* 0x0000000900087308 */ /* 0x0002e20000000c00 */
[----:B------:R-:W-:-:S07]  /*24e0*/  FSETP.GEU.AND P3, PT, R3, R4, PT ;  /* 0x000000040300720b */ /* 0x000fce0003f6e000 */
[----:B------:R4:W0:Y:S01]  /*24f0*/  MUFU.LG2 R12, R11 ;  /* 0x0000000b000c7308 */ /* 0x0008220000000c00 */
[----:B-1----:R-:W-:-:S05]  /*2500*/  FADD R9, R0, R0 ;  /* 0x0000000000097221 */ /* 0x002fca0000000000 */
[----:B------:R-:W-:Y:S01]  /*2510*/  FSETP.NEU.AND P2, PT, R9, R0, PT ;  /* 0x000000000900720b */ /* 0x000fe20003f4d000 */
[----:B---3--:R-:W-:Y:S01]  /*2520*/  @!P0 FADD R8, R8, -24 ;  /* 0xc1c0000008088421 */ /* 0x008fe20000000000 */
[----:B----4-:R-:W-:-:S03]  /*2530*/  FADD R11, R10, R10 ;  /* 0x0000000a0a0b7221 */ /* 0x010fc60000000000 */
[----:B------:R-:W-:Y:S02]  /*2540*/  FMUL R8, R8, -0.6666666865348815918 ;  /* 0xbf2aaaab08087820 */ /* 0x000fe40000400000 */
[----:B------:R-:W-:Y:S01]  /*2550*/  FSETP.NEU.AND P4, PT, R11, R10, PT ;  /* 0x0000000a0b00720b */ /* 0x000fe20003f8d000 */
[----:B0-----:R-:W-:Y:S01]  /*2560*/  @!P1 FADD R12, R12, -24 ;  /* 0xc1c000000c0c9421 */ /* 0x001fe20000000000 */
[----:B------:R-:W0:Y:S01]  /*2570*/  MUFU.EX2 R7, R8 ;  /* 0x0000000800077308 */ /* 0x000e220000000800 */
[----:B------:R-:W-:Y:S02]  /*2580*/  FSETP.GEU.AND P1, PT, R3, -R4, PT ;  /* 0x800000040300720b */ /* 0x000fe40003f2e000 */
[----:B------:R-:W-:-:S05]  /*2590*/  FMUL R12, R12, -0.6666666865348815918 ;  /* 0xbf2aaaab0c0c7820 */ /* 0x000fca0000400000 */
[----:B------:R-:W1:Y:S01]  /*25a0*/  MUFU.EX2 R13, R12 ;  /* 0x0000000c000d7308 */ /* 0x000e620000000800 */
[----:B0-----:R-:W-:Y:S01]  /*25b0*/  FMUL R6, |R0|, R7 ;  /* 0x0000000700067220 */ /* 0x001fe20000400200 */
[----:B------:R-:W-:-:S03]  /*25c0*/  FFMA R0, -R15, R16, 1 ;  /* 0x3f8000000f007423 */ /* 0x000fc60000000110 */
[----:B------:R-:W-:Y:S01]  /*25d0*/  FMUL R7, R7, -R6 ;  /* 0x8000000607077220 */ /* 0x000fe20000400000 */
[----:B------:R-:W-:Y:S01]  /*25e0*/  FFMA R0, R0, -R15, -0.3333333432674407959 ;  /* 0xbeaaaaab00007423 */ /* 0x000fe2000000080f */
[----:B-1----:R-:W-:Y:S02]  /*25f0*/  FMUL R14, |R10|, R13 ;  /* 0x0000000d0a0e7220 */ /* 0x002fe40000400200 */
[----:B------:R-:W-:Y:S02]  /*2600*/  FFMA R7, R6, R7, 1 ;  /* 0x3f80000006077423 */ /* 0x000fe40000000007 */
[----:B------:R-:W-:Y:S02]  /*2610*/  FMUL R13, R13, -R14 ;  /* 0x8000000e0d0d7220 */ /* 0x000fe40000400000 */
[----:B------:R-:W-:Y:S02]  /*2620*/  FMUL R7, R7, 0.3333333432674407959 ;  /* 0x3eaaaaab07077820 */ /* 0x000fe40000400000 */
[----:B------:R-:W-:-:S02]  /*2630*/  FFMA R13, R14, R13, 1 ;  /* 0x3f8000000e0d7423 */ /* 0x000fc4000000000d */
        /* <DEDUP_REMOVED lines=11> */
[----:B------:R-:W-:Y:S01]  /*26f0*/  MOV R3, R5 ;  /* 0x0000000500037202 */ /* 0x000fe20000000f00 */
[----:B------:R-:W-:Y:S01]  /*2700*/  IMAD.MOV.U32 R0, RZ, RZ, -0x3fc00000 ;  /* 0xc0400000ff007424 */ /* 0x000fe200078e00ff */
[----:B------:R-:W-:-:S07]  /*2710*/  MOV R4, 0x2730 ;  /* 0x0000273000047802 */ /* 0x000fce0000000f00 */
[----:B------:R-:W-:Y:S05]  /*2720*/  CALL.REL.NOINC `($__internal_4_$__cuda_sm3x_div_rn_noftz_f32_slowpath) ;  /* 0x00000000009c7944 */ /* 0x000fea0003c00000 */
.L_x_114:
[----:B------:R-:W-:Y:S05]  /*2730*/  BSYNC.RECONVERGENT B0 ;  /* 0x0000000000007941 */ /* 0x000fea0003800200 */
.L_x_113:
[----:B------:R-:W0:Y:S01]  /*2740*/  LDC.64 R4, c[0x0][0x3d8] ;  /* 0x0000f600ff047b82 */ /* 0x000e220000000a00 */
[----:B------:R-:W-:-:S07]  /*2750*/  FADD R3, R8, R3 ;  /* 0x0000000308037221 */ /* 0x000fce0000000000 */
[----:B------:R-:W1:Y:S08]  /*2760*/  LDC.64 R6, c[0x0][0x3e0] ;  /* 0x0000f800ff067b82 */ /* 0x000e700000000a00 */
[----:B------:R-:W2:Y:S01]  /*2770*/  LDC.64 R10, c[0x0][0x3e8] ;  /* 0x0000fa00ff0a7b82 */ /* 0x000ea20000000a00 */
[----:B0-----:R-:W-:-:S07]  /*2780*/  IMAD.WIDE R4, R2, 0x4, R4 ;  /* 0x0000000402047825 */ /* 0x001fce00078e0204 */
[----:B------:R-:W0:Y:S01]  /*2790*/  LDC.64 R8, c[0x0][0x3f8] ;  /* 0x0000fe00ff087b82 */ /* 0x000e220000000a00 */
[----:B------:R-:W-:Y:S01]  /*27a0*/  STG.E desc[UR6][R4.64], R3 ;  /* 0x0000000304007986 */ /* 0x000fe2000c101906 */
[----:B-1----:R-:W-:-:S05]  /*27b0*/  IMAD.WIDE R6, R2, 0x4, R6 ;  /* 0x0000000402067825 */ /* 0x002fca00078e0206 */
[----:B------:R-:W-:Y:S01]  /*27c0*/  STG.E desc[UR6][R6.64], RZ ;  /* 0x000000ff06007986 */ /* 0x000fe2000c101906 */
[----:B--2---:R-:W-:-:S05]  /*27d0*/  IMAD.WIDE R10, R2, 0x4, R10 ;  /* 0x00000004020a7825 */ /* 0x004fca00078e020a */
[----:B------:R-:W-:Y:S04]  /*27e0*/  STG.E desc[UR6][R10.64], RZ ;  /* 0x000000ff0a007986 */ /* 0x000fe8000c101906 */
[----:B------:R-:W2:Y:S01]  /*27f0*/  LDG.E R13, desc[UR6][R4.64] ;  /* 0x00000006040d7981 */ /* 0x000ea2000c1e1900 */
[----:B0-----:R-:W-:-:S05]  /*2800*/  IMAD.WIDE R8, R2, 0x4, R8 ;  /* 0x0000000402087825 */ /* 0x001fca00078e0208 */
[----:B--2---:R-:W-:Y:S01]  /*2810*/  STG.E desc[UR6][R8.64], R13 ;  /* 0x0000000d08007986 */ /* 0x004fe2000c101906 */
[----:B------:R-:W-:Y:S05]  /*2820*/  EXIT ;  /* 0x000000000000794d */ /* 0x000fea0003800000 */
        .weak           $__internal_3_$__cuda_sm20_sqrt_rn_f32_slowpath
        .type           $__internal_3_$__cuda_sm20_sqrt_rn_f32_slowpath,@function
        .size           $__internal_3_$__cuda_sm20_sqrt_rn_f32_slowpath,($__internal_4_$__cuda_sm3x_div_rn_noftz_f32_slowpath - $__internal_3_$__cuda_sm20_sqrt_rn_f32_slowpath)
$__internal_3_$__cuda_sm20_sqrt_rn_f32_slowpath:
[----:B------:R-:W-:-:S13]  /*2830*/  LOP3.LUT P0, RZ, R0, 0x7fffffff, RZ, 0xc0, !PT ;  /* 0x7fffffff00ff7812 */ /* 0x000fda000780c0ff */
[----:B------:R-:W-:Y:S01]  /*2840*/  @!P0 MOV R4, R0 ;  /* 0x0000000000048202 */ /* 0x000fe20000000f00 */
        /* <DEDUP_REMOVED lines=11> */
[----:B------:R-:W-:Y:S01]  /*2900*/  @P0 FMUL.FTZ R10, R4, 0.5 ;  /* 0x3f000000040a0820 */ /* 0x000fe20000410000 */
[----:B------:R-:W-:Y:S02]  /*2910*/  @!P0 IMAD.MOV.U32 R4, RZ, RZ, R0 ;  /* 0x000000ffff048224 */ /* 0x000fe400078e0000 */
[----:B------:R-:W-:-:S04]  /*2920*/  @P0 FADD.FTZ R7, -R6, -RZ ;  /* 0x800000ff06070221 */ /* 0x000fc80000010100 */
[----:B------:R-:W-:-:S04]  /*2930*/  @P0 FFMA R7, R6, R7, R5 ;  /* 0x0000000706070223 */ /* 0x000fc80000000005 */
[----:B------:R-:W-:-:S04]  /*2940*/  @P0 FFMA R7, R7, R10, R6 ;  /* 0x0000000a07070223 */ /* 0x000fc80000000006 */
[----:B------:R-:W-:-:S07]  /*2950*/  @P0 FMUL.FTZ R4, R7, 2.3283064365386962891e-10 ;  /* 0x2f80000007040820 */ /* 0x000fce0000410000 */
.L_x_115:
[----:B------:R-:W-:Y:S01]  /*2960*/  MOV R0, R4 ;  /* 0x0000000400007202 */ /* 0x000fe20000000f00 */
[----:B------:R-:W-:Y:S01]  /*2970*/  IMAD.MOV.U32 R5, RZ, RZ, 0x0 ;  /* 0x00000000ff057424 */ /* 0x000fe200078e00ff */
[----:B------:R-:W-:-:S04]  /*2980*/  MOV R4, R11 ;  /* 0x0000000b00047202 */ /* 0x000fc80000000f00 */
[----:B------:R-:W-:Y:S05]  /*2990*/  RET.REL.NODEC R4 `(_Z13QuarticSolveriPfS_S_S_S_S_S_S_S_S_S_S_S_S_S_) ;  /* 0xffffffd404987950 */ /* 0x000fea0003c3ffff */
        .weak           $__internal_4_$__cuda_sm3x_div_rn_noftz_f32_slowpath
        .type           $__internal_4_$__cuda_sm3x_div_rn_noftz_f32_slowpath,@function
        .size           $__internal_4_$__cuda_sm3x_div_rn_noftz_f32_slowpath,(.L_x_242 - $__internal_4_$__cuda_sm3x_div_rn_noftz_f32_slowpath)
$__internal_4_$__cuda_sm3x_div_rn_noftz_f32_slowpath:
[----:B------:R-:W-:Y:S01]  /*29a0*/  SHF.R.U32.HI R5, RZ, 0x17, R0 ;  /* 0x00000017ff057819 */ /* 0x000fe20000011600 */
[----:B------:R-:W-:Y:S01]  /*29b0*/  BSSY.RECONVERGENT B1, `(.L_x_116) ;  /* 0x0000062000017945 */ /* 0x000fe20003800200 */
[----:B------:R-:W-:Y:S02]  /*29c0*/  SHF.R.U32.HI R7, RZ, 0x17, R3 ;  /* 0x00000017ff077819 */ /* 0x000fe40000011603 */
[----:B------:R-:W-:Y:S02]  /*29d0*/  LOP3.LUT R5, R5, 0xff, RZ, 0xc0, !PT ;  /* 0x000000ff05057812 */ /* 0x000fe400078ec0ff */
[----:B------:R-:W-:Y:S02]  /*29e0*/  LOP3.LUT R7, R7, 0xff, RZ, 0xc0, !PT ;  /* 0x000000ff07077812 */ /* 0x000fe400078ec0ff */
[----:B------:R-:W-:Y:S02]  /*29f0*/  IADD3 R10, PT, PT, R5, -0x1, RZ ;  /* 0xffffffff050a7810 */ /* 0x000fe40007ffe0ff */
[----:B------:R-:W-:-:S02]  /*2a00*/  IADD3 R11, PT, PT, R7, -0x1, RZ ;  /* 0xffffffff070b7810 */ /* 0x000fc40007ffe0ff */
        /* <DEDUP_REMOVED lines=20> */
[----:B------:R-:W-:Y:S02]  /*2b50*/  ISETP.GE.AND P0, PT, R11, RZ, PT ;  /* 0x000000ff0b00720c */ /* 0x000fe40003f06270 */
[----:B------:R-:W-:-:S11]  /*2b60*/  ISETP.GE.AND P1, PT, R10, RZ, PT ;  /* 0x000000ff0a00720c */ /* 0x000fd60003f26270 */
[----:B------:R-:W-:Y:S01]  /*2b70*/  @P0 MOV R6, RZ ;  /* 0x000000ff00060202 */ /* 0x000fe20000000f00 */
[----:B------:R-:W-:Y:S01]  /*2b80*/  @!P0 FFMA R3, R3, 1.84467440737095516160e+19, RZ ;  /* 0x5f80000003038823 */ /* 0x000fe200000000ff */
[----:B------:R-:W-:Y:S01]  /*2b90*/  @!P0 MOV R6, 0xffffffc0 ;  /* 0xffffffc000068802 */ /* 0x000fe20000000f00 */
[----:B------:R-:W-:-:S04]  /*2ba0*/  @!P1 FFMA R0, R0, 1.84467440737095516160e+19, RZ ;  /* 0x5f80000000009823 */ /* 0x000fc800000000ff */
[----:B------:R-:W-:-:S07]  /*2bb0*/  @!P1 VIADD R6, R6, 0x40 ;  /* 0x0000004006069836 */ /* 0x000fce0000000000 */
.L_x_117:
[----:B------:R-:W-:Y:S01]  /*2bc0*/  LEA R21, R5, 0xc0800000, 0x17 ;  /* 0xc080000005157811 */ /* 0x000fe200078eb8ff */
[----:B------:R-:W-:Y:S01]  /*2bd0*/  BSSY.RECONVERGENT B2, `(.L_x_122) ;  /* 0x0000036000027945 */ /* 0x000fe20003800200 */
[----:B------:R-:W-:Y:S02]  /*2be0*/  IADD3 R20, PT, PT, R7, -0x7f, RZ ;  /* 0xffffff8107147810 */ /* 0x000fe40007ffe0ff */
[----:B------:R-:W-:Y:S02]  /*2bf0*/  IADD3 R21, PT, PT, -R21, R0, RZ ;  /* 0x0000000015157210 */ /* 0x000fe40007ffe1ff */
[C---:B------:R-:W-:Y:S01]  /*2c00*/  IADD3 R5, PT, PT, R20.reuse, 0x7f, -R5 ;  /* 0x0000007f14057810 */ /* 0x040fe20007ffe805 */
[----:B------:R-:W-:Y:S01]  /*2c10*/  IMAD R0, R20, -0x800000, R3 ;  /* 0xff80000014007824 */ /* 0x000fe200078e0203 */
[----:B------:R-:W0:Y:S01]  /*2c20*/  MUFU.RCP R10, R21 ;  /* 0x00000015000a7308 */ /* 0x000e220000001000 */
[----:B------:R-:W-:Y:S02]  /*2c30*/  FADD.FTZ R11, -R21, -RZ ;  /* 0x800000ff150b7221 */ /* 0x000fe40000010100 */
[----:B------:R-:W-:-:S02]  /*2c40*/  IMAD.IADD R5, R5, 0x1, R6 ;  /* 0x0000000105057824 */ /* 0x000fc400078e0206 */
        /* <DEDUP_REMOVED lines=8> */
[----:B------:R-:W-:-:S04]  /*2cd0*/  LOP3.LUT R6, R3, 0xff, RZ, 0xc0, !PT ;  /* 0x000000ff03067812 */ /* 0x000fc800078ec0ff */
[----:B------:R-:W-:-:S04]  /*2ce0*/  IADD3 R3, PT, PT, R6, R5, RZ ;  /* 0x0000000506037210 */ /* 0x000fc80007ffe0ff */
        /* <DEDUP_REMOVED lines=10> */
[CCC-:B------:R-:W-:Y:S01]  /*2d90*/  FFMA.RZ R5, R7.reuse, R11.reuse, R10.reuse ;  /* 0x0000000b07057223 */ /* 0x1c0fe2000000c00a */
[CCC-:B------:R-:W-:Y:S01]  /*2da0*/  FFMA.RP R6, R7.reuse, R11.reuse, R10.reuse ;  /* 0x0000000b07067223 */ /* 0x1c0fe2000000800a */
[----:B------:R-:W-:Y:S01]  /*2db0*/  FFMA.RM R11, R7, R11, R10 ;  /* 0x0000000b070b7223 */ /* 0x000fe2000000400a */
[C---:B------:R-:W-:Y:S01]  /*2dc0*/  VIADD R7, R3.reuse, 0x20 ;  /* 0x0000002003077836 */ /* 0x040fe20000000000 */
[----:B------:R-:W-:Y:S02]  /*2dd0*/  ISETP.NE.AND P2, PT, R3, RZ, PT ;  /* 0x000000ff0300720c */ /* 0x000fe40003f45270 */
[----:B------:R-:W-:Y:S02]  /*2de0*/  LOP3.LUT R5, R5, 0x7fffff, RZ, 0xc0, !PT ;  /* 0x007fffff05057812 */ /* 0x000fe400078ec0ff */
[----:B------:R-:W-:Y:S02]  /*2df0*/  ISETP.NE.AND P1, PT, R3, RZ, PT ;  /* 0x000000ff0300720c */ /* 0x000fe40003f25270 */
[----:B------:R-:W-:-:S02]  /*2e00*/  LOP3.LUT R10, R5, 0x800000, RZ, 0xfc, !PT ;  /* 0x00800000050a7812 */ /* 0x000fc400078efcff */
[----:B------:R-:W-:Y:S02]  /*2e10*/  IADD3 R3, PT, PT, -R3, RZ, RZ ;  /* 0x000000ff03037210 */ /* 0x000fe40007ffe1ff */
[----:B------:R-:W-:Y:S02]  /*2e20*/  SHF.L.U32 R7, R10, R7, RZ ;  /* 0x000000070a077219 */ /* 0x000fe400000006ff */
[----:B------:R-:W-:Y:S02]  /*2e30*/  FSETP.NEU.FTZ.AND P0, PT, R6, R11, PT ;  /* 0x0000000b0600720b */ /* 0x000fe40003f1d000 */
[----:B------:R-:W-:Y:S02]  /*2e40*/  SEL R3, R3, RZ, P2 ;  /* 0x000000ff03037207 */ /* 0x000fe40001000000 */
[----:B------:R-:W-:Y:S02]  /*2e50*/  ISETP.NE.AND P1, PT, R7, RZ, P1 ;  /* 0x000000ff0700720c */ /* 0x000fe40000f25270 */
[----:B------:R-:W-:-:S02]  /*2e60*/  SHF.R.U32.HI R10, RZ, R3, R10 ;  /* 0x00000003ff0a7219 */ /* 0x000fc4000001160a */
[----:B------:R-:W-:Y:S02]  /*2e70*/  PLOP3.LUT P0, PT, P0, P1, PT, 0xf8, 0x8f ;  /* 0x00000000008f781c */ /* 0x000fe40000703f70 */
[----:B------:R-:W-:Y:S02]  /*2e80*/  SHF.R.U32.HI R3, RZ, 0x1, R10 ;  /* 0x00000001ff037819 */ /* 0x000fe4000001160a */
[----:B------:R-:W-:-:S04]  /*2e90*/  SEL R6, RZ, 0x1, !P0 ;  /* 0x00000001ff067807 */ /* 0x000fc80004000000 */
[----:B------:R-:W-:-:S04]  /*2ea0*/  LOP3.LUT R5, R6, 0x1, R3, 0xf8, !PT ;  /* 0x0000000106057812 */ /* 0x000fc800078ef803 */
[----:B------:R-:W-:-:S04]  /*2eb0*/  LOP3.LUT R10, R5, R10, RZ, 0xc0, !PT ;  /* 0x0000000a050a7212 */ /* 0x000fc800078ec0ff */
[----:B------:R-:W-:-:S04]  /*2ec0*/  IADD3 R3, PT, PT, R3, R10, RZ ;  /* 0x0000000a03037210 */ /* 0x000fc80007ffe0ff */
[----:B------:R-:W-:Y:S01]  /*2ed0*/  LOP3.LUT R0, R3, R0, RZ, 0xfc, !PT ;  /* 0x0000000003007212 */ /* 0x000fe200078efcff */
[----:B------:R-:W-:Y:S06]  /*2ee0*/  BRA `(.L_x_125) ;  /* 0x0000000000107947 */ /* 0x000fec0003800000 */
.L_x_124:
[----:B------:R-:W-:-:S04]  /*2ef0*/  LOP3.LUT R0, R0, 0x80000000, RZ, 0xc0, !PT ;  /* 0x8000000000007812 */ /* 0x000fc800078ec0ff */
[----:B------:R-:W-:Y:S01]  /*2f00*/  LOP3.LUT R0, R0, 0x7f800000, RZ, 0xfc, !PT ;  /* 0x7f80000000007812 */ /* 0x000fe200078efcff */
[----:B------:R-:W-:Y:S06]  /*2f10*/  BRA `(.L_x_125) ;  /* 0x0000000000047947 */ /* 0x000fec0003800000 */
.L_x_123:
[----:B------:R-:W-:-:S07]  /*2f20*/  IMAD R0, R5, 0x800000, R0 ;  /* 0x0080000005007824 */ /* 0x000fce00078e0200 */
.L_x_125:
[----:B------:R-:W-:Y:S05]  /*2f30*/  BSYNC.RECONVERGENT B2 ;  /* 0x0000000000027941 */ /* 0x000fea0003800200 */
.L_x_122:
[----:B------:R-:W-:Y:S05]  /*2f40*/  BRA `(.L_x_126) ;  /* 0x0000000000207947 */ /* 0x000fea0003800000 */
.L_x_121:
[----:B------:R-:W-:-:S04]  /*2f50*/  LOP3.LUT R0, R0, 0x80000000, R3, 0x48, !PT ;  /* 0x8000000000007812 */ /* 0x000fc800078e4803 */
[----:B------:R-:W-:Y:S01]  /*2f60*/  LOP3.LUT R0, R0, 0x7f800000, RZ, 0xfc, !PT ;  /* 0x7f80000000007812 */ /* 0x000fe200078efcff */
[----:B------:R-:W-:Y:S06]  /*2f70*/  BRA `(.L_x_126) ;  /* 0x0000000000147947 */ /* 0x000fec0003800000 */
.L_x_120:
[----:B------:R-:W-:Y:S01]  /*2f80*/  LOP3.LUT R0, R0, 0x80000000, R3, 0x48, !PT ;  /* 0x8000000000007812 */ /* 0x000fe200078e4803 */
[----:B------:R-:W-:Y:S06]  /*2f90*/  BRA `(.L_x_126) ;  /* 0x00000000000c7947 */ /* 0x000fec0003800000 */
.L_x_119:
[----:B------:R-:W0:Y:S01]  /*2fa0*/  MUFU.RSQ R0, -QNAN ;  /* 0xffc0000000007908 */ /* 0x000e220000001400 */
[----:B------:R-:W-:Y:S05]  /*2fb0*/  BRA `(.L_x_126) ;  /* 0x0000000000047947 */ /* 0x000fea0003800000 */
.L_x_118:
[----:B------:R-:W-:-:S07]  /*2fc0*/  FADD.FTZ R0, R3, R0 ;  /* 0x0000000003007221 */ /* 0x000fce0000010000 */
.L_x_126:
[----:B------:R-:W-:Y:S05]  /*2fd0*/  BSYNC.RECONVERGENT B1 ;  /* 0x0000000000017941 */ /* 0x000fea0003800200 */
.L_x_116:
[----:B------:R-:W-:Y:S01]  /*2fe0*/  HFMA2 R5, -RZ, RZ, 0, 0 ;  /* 0x00000000ff057431 */ /* 0x000fe200000001ff */
[----:B0-----:R-:W-:-:S03]  /*2ff0*/  MOV R3, R0 ;  /* 0x0000000000037202 */ /* 0x001fc60000000f00 */
[----:B------:R-:W-:Y:S05]  /*3000*/  RET.REL.NODEC R4 `(_Z13QuarticSolveriPfS_S_S_S_S_S_S_S_S_S_S_S_S_S_) ;  /* 0xffffffcc04fc7950 */ /* 0x000fea0003c3ffff */
.L_x_127:
        /* <DEDUP_REMOVED lines=15> */
.L_x_242:


//--------------------- .text._Z5QRdeliPfS_S_S_S_S_S_S_S_S_S_S_ --------------------------
	.section	.text._Z5QRdeliPfS_S_S_S_S_S_S_S_S_S_S_,"ax",@progbits
	.align	128
        .global         _Z5QRdeliPfS_S_S_S_S_S_S_S_S_S_S_
        .type           _Z5QRdeliPfS_S_S_S_S_S_S_S_S_S_S_,@function
        .size           _Z5QRdeliPfS_S_S_S_S_S_S_S_S_S_S_,(.L_x_244 - _Z5QRdeliPfS_S_S_S_S_S_S_S_S_S_S_)
        .other          _Z5QRdeliPfS_S_S_S_S_S_S_S_S_S_S_,@"STO_CUDA_ENTRY STV_DEFAULT"
_Z5QRdeliPfS_S_S_S_S_S_S_S_S_S_S_:
.text._Z5QRdeliPfS_S_S_S_S_S_S_S_S_S_S_:
[----:B------:R-:W-:Y:S01]  /*0000*/  LDC R1, c[0x0][0x37c] ;  /* 0x0000df00ff017b82 */ /* 0x000fe20000000800 */
[----:B------:R-:W0:Y:S07]  /*0010*/  S2R R3, SR_TID.X ;  /* 0x0000000000037919 */ /* 0x000e2e0000002100 */
[----:B------:R-:W0:Y:S01]  /*0020*/  S2UR UR4, SR_CTAID.X ;  /* 0x00000000000479c3 */ /* 0x000e220000002500 */
[----:B------:R-:W1:Y:S07]  /*0030*/  LDCU UR5, c[0x0][0x380] ;  /* 0x00007000ff0577ac */ /* 0x000e6e0008000800 */
[----:B------:R-:W0:Y:S02]  /*0040*/  LDC R4, c[0x0][0x360] ;  /* 0x0000d800ff047b82 */ /* 0x000e240000000800 */
[----:B0-----:R-:W-:-:S05]  /*0050*/  IMAD R4, R4, UR4, R3 ;  /* 0x0000000404047c24 */ /* 0x001fca000f8e0203 */
[----:B-1----:R-:W-:-:S13]  /*0060*/  ISETP.GE.AND P0, PT, R4, UR5, PT ;  /* 0x0000000504007c0c */ /* 0x002fda000bf06270 */
        /* <DEDUP_REMOVED lines=17> */
[----:B------:R-:W-:Y:S01]  /*0180*/  IMAD.MOV.U32 R3, RZ, RZ, R5 ;  /* 0x000000ffff037224 */ /* 0x000fe200078e0005 */
[----:B------:R-:W-:-:S07]  /*0190*/  MOV R2, 0x1b0 ;  /* 0x000001b000027802 */ /* 0x000fce0000000f00 */
[----:B------:R-:W-:Y:S05]  /*01a0*/  CALL.REL.NOINC `($__internal_6_$__cuda_sm3x_div_rn_noftz_f32_slowpath) ;  /* 0x0000001400007944 */ /* 0x000fea0003c00000 */
.L_x_129:
[----:B------:R-:W-:Y:S05]  /*01b0*/  BSYNC.RECONVERGENT B0 ;  /* 0x0000000000007941 */ /* 0x000fea0003800200 */
.L_x_128:
        /* <DEDUP_REMOVED lines=17> */
[----:B------:R-:W-:Y:S01]  /*02d0*/  IMAD.MOV.U32 R3, RZ, RZ, R9 ;  /* 0x000000ffff037224 */ /* 0x000fe200078e0009 */
[----:B------:R-:W-:-:S07]  /*02e0*/  MOV R2, 0x300 ;  /* 0x0000030000027802 */ /* 0x000fce0000000f00 */
[----:B------:R-:W-:Y:S05]  /*02f0*/  CALL.REL.NOINC `($__internal_6_$__cuda_sm3x_div_rn_noftz_f32_slowpath) ;  /* 0x0000001000ac7944 */ /* 0x000fea0003c00000 */
.L_x_131:
[----:B------:R-:W-:Y:S05]  /*0300*/  BSYNC.RECONVERGENT B0 ;  /* 0x0000000000007941 */ /* 0x000fea0003800200 */
.L_x_130:
        /* <DEDUP_REMOVED lines=20> */
[----:B------:R-:W-:-:S07]  /*0450*/  MOV R10, R8 ;  /* 0x00000008000a7202 */ /* 0x000fce0000000f00 */
.L_x_133:
[----:B------:R-:W-:Y:S05]  /*0460*/  BSYNC.RECONVERGENT B0 ;  /* 0x0000000000007941 */ /* 0x000fea0003800200 */
.L_x_132:
[----:B------:R-:W0:Y:S01]  /*0470*/  LDC.64 R8, c[0x0][0x3b8] ;  /* 0x0000ee00ff087b82 */ /* 0x000e220000000a00 */
[----:B------:R-:W-:Y:S01]  /*0480*/  FMUL R5, R10, 0.25 ;  /* 0x3e8000000a057820 */ /* 0x000fe20000400000 */
[----:B0-----:R-:W-:-:S05]  /*0490*/  IMAD.WIDE R8, R4, 0x4, R8 ;  /* 0x0000000404087825 */ /* 0x001fca00078e0208 */
[----:B------:R0:W-:Y:S04]  /*04a0*/  STG.E desc[UR6][R8.64], R5 ;  /* 0x0000000508007986 */ /* 0x0001e8000c101906 */
[----:B------:R-:W2:Y:S01]  /*04b0*/  LDG.E R14, desc[UR6][R22.64] ;  /* 0x00000006160e7981 */ /* 0x000ea2000c1e1900 */
[----:B------:R-:W1:Y:S01]  /*04c0*/  MUFU.RCP64H R3, 3 ;  /* 0x4008000000037908 */ /* 0x000e620000001800 */
[----:B------:R-:W-:Y:S01]  /*04d0*/  IMAD.MOV.U32 R10, RZ, RZ, 0x0 ;  /* 0x00000000ff0a7424 */ /* 0x000fe200078e00ff */
[----:B------:R-:W-:Y:S01]  /*04e0*/  UMOV UR4, URZ ;  /* 0x000000ff00047c82 */ /* 0x000fe20008000000 */
[----:B------:R-:W-:Y:S01]  /*04f0*/  IMAD.MOV.U32 R11, RZ, RZ, 0x40080000 ;  /* 0x40080000ff0b7424 */ /* 0x000fe200078e00ff */
[----:B------:R-:W-:Y:S01]  /*0500*/  BSSY.RECONVERGENT B0, `(.L_x_134) ;  /* 0x0000014000007945 */ /* 0x000fe20003800200 */
[----:B------:R-:W-:-:S06]  /*0510*/  IMAD.MOV.U32 R2, RZ, RZ, 0x1 ;  /* 0x00000001ff027424 */ /* 0x000fcc00078e00ff */
        /* <DEDUP_REMOVED lines=8> */
[----:B------:R-:W-:-:S08]  /*05a0*/  DFMA R10, R6, -3, R14 ;  /* 0xc0080000060a782b */ /* 0x000fd0000000000e */
[----:B------:R-:W-:-:S10]  /*05b0*/  DFMA R2, R2, R10, R6 ;  /* 0x0000000a0202722b */ /* 0x000fd40000000006 */
[----:B------:R-:W-:-:S05]  /*05c0*/  FFMA R0, RZ, 2.125, R3 ;  /* 0x40080000ff007823 */ /* 0x000fca0000000003 */
[----:B------:R-:W-:-:S13]  /*05d0*/  FSETP.GT.AND P0, PT, |R0|, 1.469367938527859385e-39, PT ;  /* 0x001000000000780b */ /* 0x000fda0003f04200 */
[----:B0-----:R-:W-:Y:S05]  /*05e0*/  @P0 BRA P1, `(.L_x_135) ;  /* 0x0000000000140947 */ /* 0x001fea0000800000 */
[----:B------:R-:W-:Y:S02]  /*05f0*/  MOV R11, 0x40080000 ;  /* 0x40080000000b7802 */ /* 0x000fe40000000f00 */
[----:B------:R-:W-:-:S07]  /*0600*/  MOV R0, 0x620 ;  /* 0x0000062000007802 */ /* 0x000fce0000000f00 */
[----:B------:R-:W-:Y:S05]  /*0610*/  CALL.REL.NOINC `($__internal_5_$__cuda_sm20_div_rn_f64_full) ;  /* 0x0000000800747944 */ /* 0x000fea0003c00000 */
[----:B------:R-:W-:Y:S02]  /*0620*/  IMAD.MOV.U32 R2, RZ, RZ, R28 ;  /* 0x000000ffff027224 */ /* 0x000fe400078e001c */
[----:B------:R-:W-:-:S07]  /*0630*/  IMAD.MOV.U32 R3, RZ, RZ, R29 ;  /* 0x000000ffff037224 */ /* 0x000fce00078e001d */
.L_x_135:
[----:B------:R-:W-:Y:S05]  /*0640*/  BSYNC.RECONVERGENT B0 ;  /* 0x0000000000007941 */ /* 0x000fea0003800200 */
.L_x_134:
        /* <DEDUP_REMOVED lines=20> */
[----:B------:R-:W-:Y:S01]  /*0790*/  IMAD.MOV.U32 R11, RZ, RZ, -0x3fde0000 ;  /* 0xc0220000ff0b7424 */ /* 0x000fe200078e00ff */
[----:B------:R-:W-:-:S07]  /*07a0*/  MOV R0, 0x7c0 ;  /* 0x000007c000007802 */ /* 0x000fce0000000f00 */
[----:B------:R-:W-:Y:S05]  /*07b0*/  CALL.REL.NOINC `($__internal_5_$__cuda_sm20_div_rn_f64_full) ;  /* 0x00000008000c7944 */ /* 0x000fea0003c00000 */
[----:B------:R-:W-:Y:S01]  /*07c0*/  IMAD.MOV.U32 R6, RZ, RZ, R28 ;  /* 0x000000ffff067224 */ /* 0x000fe200078e001c */
[----:B------:R-:W-:-:S07]  /*07d0*/  MOV R7, R29 ;  /* 0x0000001d00077202 */ /* 0x000fce0000000f00 */
.L_x_137:
[----:B------:R-:W-:Y:S05]  /*07e0*/  BSYNC.RECONVERGENT B0 ;  /* 0x0000000000007941 */ /* 0x000fea0003800200 */
.L_x_136:
        /* <DEDUP_REMOVED lines=9> */
[----:B------:R-:W-:Y:S01]  /*0880*/  BSSY.RECONVERGENT B0, `(.L_x_138) ;  /* 0x0000016000007945 */ /* 0x000fe20003800200 */
[----:B------:R-:W-:-:S02]  /*0890*/  IMAD.MOV.U32 R13, RZ, RZ, 0x40180000 ;  /* 0x40180000ff0d7424 */ /* 0x000fc400078e00ff */
[----:B------:R-:W-:-:S06]  /*08a0*/  IMAD.MOV.U32 R6, RZ, RZ, 0x1 ;  /* 0x00000001ff067424 */ /* 0x000fcc00078e00ff */
        /* <DEDUP_REMOVED lines=16> */
[----:B------:R-:W-:Y:S05]  /*09b0*/  CALL.REL.NOINC `($__internal_5_$__cuda_sm20_div_rn_f64_full) ;  /* 0x00000004008c7944 */ /* 0x000fea0003c00000 */
[----:B------:R-:W-:Y:S02]  /*09c0*/  IMAD.MOV.U32 R2, RZ, RZ, R28 ;  /* 0x000000ffff027224 */ /* 0x000fe400078e001c */
[----:B------:R-:W-:-:S07]  /*09d0*/  IMAD.MOV.U32 R3, RZ, RZ, R29 ;  /* 0x000000ffff037224 */ /* 0x000fce00078e001d */
.L_x_139:
[----:B------:R-:W-:Y:S05]  /*09e0*/  BSYNC.RECONVERGENT B0 ;  /* 0x0000000000007941 */ /* 0x000fea0003800200 */
.L_x_138:
[----:B------:R-:W0:Y:S01]  /*09f0*/  MUFU.RCP64H R7, -27 ;  /* 0xc03b000000077908 */ /* 0x000e220000001800 */
[----:B------:R-:W-:Y:S01]  /*0a00*/  IMAD.MOV.U32 R12, RZ, RZ, 0x0 ;  /* 0x00000000ff0c7424 */ /* 0x000fe200078e00ff */
[----:B------:R-:W-:Y:S01]  /*0a10*/  MOV R13, 0x403b0000 ;  /* 0x403b0000000d7802 */ /* 0x000fe20000000f00 */
[----:B------:R-:W-:Y:S02]  /*0a20*/  IMAD.MOV.U32 R6, RZ, RZ, 0x1 ;  /* 0x00000001ff067424 */ /* 0x000fe400078e00ff */
[C---:B------:R-:W-:Y:S01]  /*0a30*/  FMUL R5, R24.reuse, R24 ;  /* 0x0000001818057220 */ /* 0x040fe20000400000 */
[----:B------:R-:W-:Y:S03]  /*0a40*/  BSSY.RECONVERGENT B0, `(.L_x_140) ;  /* 0x0000014000007945 */ /* 0x000fe60003800200 */
[----:B------:R-:W-:-:S04]  /*0a50*/  FMUL R5, R24, R5 ;  /* 0x0000000518057220 */ /* 0x000fc80000400000 */
[----:B------:R-:W1:Y:S01]  /*0a60*/  F2F.F64.F32 R14, R5 ;  /* 0x00000005000e7310 */ /* 0x000e620000201800 */
[----:B0-----:R-:W-:-:S08]  /*0a70*/  DFMA R10, R6, R12, 1 ;  /* 0x3ff00000060a742b */ /* 0x001fd0000000000c */
[----:B------:R-:W-:Y:S01]  /*0a80*/  DFMA R10, R10, R10, R10 ;  /* 0x0000000a0a0a722b */ /* 0x000fe2000000000a */
[----:B-1----:R-:W-:-:S07]  /*0a90*/  FSETP.GEU.AND P1, PT, |R15|, 6.5827683646048100446e-37, PT ;  /* 0x036000000f00780b */ /* 0x002fce0003f2e200 */
[----:B------:R-:W-:-:S08]  /*0aa0*/  DFMA R10, R6, R10, R6 ;  /* 0x0000000a060a722b */ /* 0x000fd00000000006 */
[----:B------:R-:W-:-:S08]  /*0ab0*/  DFMA R6, R10, R12, 1 ;  /* 0x3ff000000a06742b */ /* 0x000fd0000000000c */
[----:B------:R-:W-:-:S08]  /*0ac0*/  DFMA R6, R10, R6, R10 ;  /* 0x000000060a06722b */ /* 0x000fd0000000000a */
[----:B------:R-:W-:-:S08]  /*0ad0*/  DMUL R10, R14, R6 ;  /* 0x000000060e0a7228 */ /* 0x000fd00000000000 */
[----:B------:R-:W-:-:S08]  /*0ae0*/  DFMA R12, R10, 27, R14 ;  /* 0x403b00000a0c782b */ /* 0x000fd0000000000e */
[----:B------:R-:W-:-:S10]  /*0af0*/  DFMA R6, R6, R12, R10 ;  /* 0x0000000c0606722b */ /* 0x000fd4000000000a */
[----:B------:R-:W-:-:S05]  /*0b00*/  FFMA R0, RZ, -2.921875, R7 ;  /* 0xc03b0000ff007823 */ /* 0x000fca0000000007 */
[----:B------:R-:W-:-:S13]  /*0b10*/  FSETP.GT.AND P0, PT, |R0|, 1.469367938527859385e-39, PT ;  /* 0x001000000000780b */ /* 0x000fda0003f04200 */
[----:B------:R-:W-:Y:S05]  /*0b20*/  @P0 BRA P1, `(.L_x_141) ;  /* 0x0000000000140947 */ /* 0x000fea0000800000 */
[----:B------:R-:W-:Y:S01]  /*0b30*/  IMAD.MOV.U32 R11, RZ, RZ, -0x3fc50000 ;  /* 0xc03b0000ff0b7424 */ /* 0x000fe200078e00ff */
[----:B------:R-:W-:-:S07]  /*0b40*/  MOV R0, 0xb60 ;  /* 0x00000b6000007802 */ /* 0x000fce0000000f00 */
[----:B------:R-:W-:Y:S05]  /*0b50*/  CALL.REL.NOINC `($__internal_5_$__cuda_sm20_div_rn_f64_full) ;  /* 0x0000000400247944 */ /* 0x000fea0003c00000 */
[----:B------:R-:W-:Y:S01]  /*0b60*/  IMAD.MOV.U32 R6, RZ, RZ, R28 ;  /* 0x000000ffff067224 */ /* 0x000fe200078e001c */
[----:B------:R-:W-:-:S07]  /*0b70*/  MOV R7, R29 ;  /* 0x0000001d00077202 */ /* 0x000fce0000000f00 */
.L_x_141:
[----:B------:R-:W-:Y:S05]  /*0b80*/  BSYNC.RECONVERGENT B0 ;  /* 0x0000000000007941 */ /* 0x000fea0003800200 */
.L_x_140:
[----:B------:R-:W2:Y:S01]  /*0b90*/  LDG.E R10, desc[UR6][R8.64] ;  /* 0x00000006080a7981 */ /* 0x000ea2000c1e1900 */
[----:B------:R-:W-:Y:S01]  /*0ba0*/  DADD R2, R6, R2 ;  /* 0x0000000006027229 */ /* 0x000fe20000000002 */
[----:B------:R-:W0:Y:S02]  /*0bb0*/  LDC.64 R6, c[0x0][0x3c8] ;  /* 0x0000f200ff067b82 */ /* 0x000e240000000a00 */
[----:B0-----:R-:W-:Y:S01]  /*0bc0*/  IMAD.WIDE R6, R4, 0x4, R6 ;  /* 0x0000000404067825 */ /* 0x001fe200078e0206 */
[----:B--2---:R-:W0:Y:S04]  /*0bd0*/  F2F.F64.F32 R10, R10 ;  /* 0x0000000a000a7310 */ /* 0x004e280000201800 */
[----:B0-----:R-:W-:-:S10]  /*0be0*/  DFMA R2, R10, -0.5, R2 ;  /* 0xbfe000000a02782b */ /* 0x001fd40000000002 */
[----:B------:R-:W0:Y:S02]  /*0bf0*/  F2F.F32.F64 R3, R2 ;  /* 0x0000000200037310 */ /* 0x000e240000301000 */
[----:B0-----:R0:W-:Y:S04]  /*0c00*/  STG.E desc[UR6][R6.64], R3 ;  /* 0x0000000306007986 */ /* 0x0011e8000c101906 */
[----:B------:R-:W2:Y:S01]  /*0c10*/  LDG.E R0, desc[UR6][R20.64] ;  /* 0x0000000614007981 */ /* 0x000ea2000c1e1900 */
[----:B------:R-:W-:Y:S01]  /*0c20*/  IMAD.MOV.U32 R5, RZ, RZ, 0x3f000000 ;  /* 0x3f000000ff057424 */ /* 0x000fe200078e00ff */
[----:B------:R-:W-:Y:S01]  /*0c30*/  MOV R8, 0x47c35000 ;  /* 0x47c3500000087802 */ /* 0x000fe20000000f00 */
[----:B------:R-:W-:Y:S01]  /*0c40*/  BSSY.RECONVERGENT B0, `(.L_x_142) ;  /* 0x0000011000007945 */ /* 0x000fe20003800200 */
[----:B--2---:R-:W-:-:S05]  /*0c50*/  FMUL R0, R0, 100000 ;  /* 0x47c3500000007820 */ /* 0x004fca0000400000 */
[----:B------:R-:W-:-:S05]  /*0c60*/  LOP3.LUT R5, R5, 0x80000000, R0, 0xb8, !PT ;  /* 0x8000000005057812 */ /* 0x000fca00078eb800 */
[----:B------:R-:W-:Y:S01]  /*0c70*/  FADD.RZ R0, R0, R5 ;  /* 0x0000000500007221 */ /* 0x000fe2000000c000 */
[----:B------:R-:W-:-:S04]  /*0c80*/  IMAD.MOV.U32 R5, RZ, RZ, 0x3727c5ac ;  /* 0x3727c5acff057424 */ /* 0x000fc800078e00ff */
[----:B------:R-:W-:Y:S01]  /*0c90*/  FFMA R2, R5, -R8, 1 ;  /* 0x3f80000005027423 */ /* 0x000fe20000000808 */
[----:B------:R-:W1:Y:S03]  /*0ca0*/  FRND.TRUNC R0, R0 ;  /* 0x0000000000007307 */ /* 0x000e66000020d000 */
[----:B------:R-:W-:-:S05]  /*0cb0*/  FFMA R5, R2, R5, 9.9999997473787516356e-06 ;  /* 0x3727c5ac02057423 */ /* 0x000fca0000000005 */
[----:B-1----:R-:W1:Y:S01]  /*0cc0*/  FCHK P0, R0, 100000 ;  /* 0x47c3500000007902 */ /* 0x002e620000000000 */
[----:B------:R-:W-:-:S04]  /*0cd0*/  FFMA R2, R0, R5, RZ ;  /* 0x0000000500027223 */ /* 0x000fc800000000ff */
[----:B0-----:R-:W-:-:S04]  /*0ce0*/  FFMA R3, R2, -100000, R0 ;  /* 0xc7c3500002037823 */ /* 0x001fc80000000000 */
[----:B------:R-:W-:Y:S01]  /*0cf0*/  FFMA R3, R5, R3, R2 ;  /* 0x0000000305037223 */ /* 0x000fe20000000002 */
[----:B-1----:R-:W-:Y:S06]  /*0d00*/  @!P0 BRA `(.L_x_143) ;  /* 0x0000000000108947 */ /* 0x002fec0003800000 */
[----:B------:R-:W-:Y:S01]  /*0d10*/  IMAD.MOV.U32 R3, RZ, RZ, 0x47c35000 ;  /* 0x47c35000ff037424 */ /* 0x000fe200078e00ff */
[----:B------:R-:W-:-:S07]  /*0d20*/  MOV R2, 0xd40 ;  /* 0x00000d4000027802 */ /* 0x000fce0000000f00 */
[----:B------:R-:W-:Y:S05]  /*0d30*/  CALL.REL.NOINC `($__internal_6_$__cuda_sm3x_div_rn_noftz_f32_slowpath) ;  /* 0x00000008001c7944 */ /* 0x000fea0003c00000 */
[----:B------:R-:W-:-:S07]  /*0d40*/  IMAD.MOV.U32 R3, RZ, RZ, R8 ;  /* 0x000000ffff037224 */ /* 0x000fce00078e0008 */
.L_x_143:
[----:B------:R-:W-:Y:S05]  /*0d50*/  BSYNC.RECONVERGENT B0 ;  /* 0x0000000000007941 */ /* 0x000fea0003800200 */
.L_x_142:
[----:B------:R0:W-:Y:S04]  /*0d60*/  STG.E desc[UR6][R20.64], R3 ;  /* 0x0000000314007986 */ /* 0x0001e8000c101906 */
[----:B------:R-:W2:Y:S01]  /*0d70*/  LDG.E R0, desc[UR6][R6.64] ;  /* 0x0000000606007981 */ /* 0x000ea2000c1e1900 */
[----:B------:R-:W-:Y:S02]  /*0d80*/  HFMA2 R5, -RZ, RZ, 1.75, 0 ;  /* 0x3f000000ff057431 */ /* 0x000fe400000001ff */
[----:B------:R-:W-:Y:S01]  /*0d90*/  IMAD.MOV.U32 R9, RZ, RZ, 0x47c35000 ;  /* 0x47c35000ff097424 */ /* 0x000fe200078e00ff */
        /* <DEDUP_REMOVED lines=13> */
[----:B------:R-:W-:Y:S01]  /*0e70*/  MOV R0, R5 ;  /* 0x0000000500007202 */ /* 0x000fe20000000f00 */
[----:B------:R-:W-:Y:S01]  /*0e80*/  IMAD.MOV.U32 R3, RZ, RZ, 0x47c35000 ;  /* 0x47c35000ff037424 */ /* 0x000fe200078e00ff */
[----:B------:R-:W-:-:S07]  /*0e90*/  MOV R2, 0xeb0 ;  /* 0x00000eb000027802 */ /* 0x000fce0000000f00 */
[----:B------:R-:W-:Y:S05]  /*0ea0*/  CALL.REL.NOINC `($__internal_6_$__cuda_sm3x_div_rn_noftz_f32_slowpath) ;  /* 0x0000000400c07944 */ /* 0x000fea0003c00000 */
[----:B------:R-:W-:-:S07]  /*0eb0*/  IMAD.MOV.U32 R11, RZ, RZ, R8 ;  /* 0x000000ffff0b7224 */ /* 0x000fce00078e0008 */
.L_x_145:
[----:B------:R-:W-:Y:S05]  /*0ec0*/  BSYNC.RECONVERGENT B0 ;  /* 0x0000000000007941 */ /* 0x000fea0003800200 */
.L_x_144:
[----:B------:R0:W-:Y:S01]  /*0ed0*/  STG.E desc[UR6][R6.64], R11 ;  /* 0x0000000b06007986 */ /* 0x0001e2000c101906 */
[----:B------:R-:W1:Y:S03]  /*0ee0*/  LDC.64 R2, c[0x0][0x3d0] ;  /* 0x0000f400ff027b82 */ /* 0x000e660000000a00 */
[----:B------:R-:W2:Y:S05]  /*0ef0*/  LDG.E R20, desc[UR6][R20.64] ;  /* 0x0000000614147981 */ /* 0x000eaa000c1e1900 */
[----:B------:R-:W3:Y:S08]  /*0f00*/  LDC.64 R8, c[0x0][0x3d8] ;  /* 0x0000f600ff087b82 */ /* 0x000ef00000000a00 */
[----:B0-----:R-:W0:Y:S01]  /*0f10*/  LDC.64 R10, c[0x0][0x3e0] ;  /* 0x0000f800ff0a7b82 */ /* 0x001e220000000a00 */
[----:B-1----:R-:W-:-:S04]  /*0f20*/  IMAD.WIDE R2, R4, 0x4, R2 ;  /* 0x0000000404027825 */ /* 0x002fc800078e0202 */
[----:B--2---:R-:W-:-:S04]  /*0f30*/  FMUL R5, R20, R20 ;  /* 0x0000001414057220 */ /* 0x004fc80000400000 */
[----:B------:R-:W-:-:S05]  /*0f40*/  FMUL R13, R20, R5 ;  /* 0x00000005140d7220 */ /* 0x000fca0000400000 */
[----:B------:R-:W-:Y:S04]  /*0f50*/  STG.E desc[UR6][R2.64], R13 ;  /* 0x0000000d02007986 */ /* 0x000fe8000c101906 */
[----:B------:R-:W2:Y:S01]  /*0f60*/  LDG.E R0, desc[UR6][R6.64] ;  /* 0x0000000606007981 */ /* 0x000ea2000c1e1900 */
[----:B---3--:R-:W-:-:S04]  /*0f70*/  IMAD.WIDE R8, R4, 0x4, R8 ;  /* 0x0000000404087825 */ /* 0x008fc800078e0208 */
[----:B--2---:R-:W-:-:S05]  /*0f80*/  FMUL R15, R0, R0 ;  /* 0x00000000000f7220 */ /* 0x004fca0000400000 */
[----:B------:R-:W-:Y:S04]  /*0f90*/  STG.E desc[UR6][R8.64], R15 ;  /* 0x0000000f08007986 */ /* 0x000fe8000c101906 */
[----:B------:R-:W2:Y:S01]  /*0fa0*/  LDG.E R0, desc[UR6][R2.64] ;  /* 0x0000000602007981 */ /* 0x000ea2000c1e1900 */
[----:B0-----:R-:W-:-:S04]  /*0fb0*/  IMAD.WIDE R4, R4, 0x4, R10 ;  /* 0x0000000404047825 */ /* 0x001fc800078e020a */
[----:B--2---:R-:W-:-:S05]  /*0fc0*/  FADD R11, R15, R0 ;  /* 0x000000000f0b7221 */ /* 0x004fca0000000000 */
[----:B------:R-:W-:Y:S01]  /*0fd0*/  STG.E desc[UR6][R4.64], R11 ;  /* 0x0000000b04007986 */ /* 0x000fe2000c101906 */
[----:B------:R-:W-:Y:S05]  /*0fe0*/  EXIT ;  /* 0x000000000000794d */ /* 0x000fea0003800000 */
        .weak           $__internal_5_$__cuda_sm20_div_rn_f64_full
        .type           $__internal_5_$__cuda_sm20_div_rn_f64_full,@function
        .size           $__internal_5_$__cuda_sm20_div_rn_f64_full,($__internal_6_$__cuda_sm3x_div_rn_noftz_f32_slowpath - $__internal_5_$__cuda_sm20_div_rn_f64_full)
$__internal_5_$__cuda_sm20_div_rn_f64_full:
[C---:B------:R-:W-:Y:S01]  /*0ff0*/  FSETP.GEU.AND P0, PT, |R11|.reuse, 1.469367938527859385e-39, PT ;  /* 0x001000000b00780b */ /* 0x040fe20003f0e200 */
[----:B------:R-:W-:Y:S01]  /*1000*/  IMAD.U32 R12, RZ, RZ, UR4 ;  /* 0x00000004ff0c7e24 */ /* 0x000fe2000f8e00ff */
[----:B------:R-:W-:Y:S01]  /*1010*/  MOV R10, UR4 ;  /* 0x00000004000a7c02 */ /* 0x000fe20008000f00 */
[----:B------:R-:W-:Y:S01]  /*1020*/  IMAD.MOV.U32 R16, RZ, RZ, 0x1 ;  /* 0x00000001ff107424 */ /* 0x000fe200078e00ff */
[----:B------:R-:W-:Y:S01]  /*1030*/  LOP3.LUT R5, R11, 0x800fffff, RZ, 0xc0, !PT ;  /* 0x800fffff0b057812 */ /* 0x000fe200078ec0ff */
[----:B------:R-:W-:Y:S01]  /*1040*/  BSSY.RECONVERGENT B1, `(.L_x_146) ;  /* 0x0000053000017945 */ /* 0x000fe20003800200 */
[----:B------:R-:W-:Y:S02]  /*1050*/  FSETP.GEU.AND P2, PT, |R15|, 1.469367938527859385e-39, PT ;  /* 0x001000000f00780b */ /* 0x000fe40003f4e200 */
[----:B------:R-:W-:Y:S02]  /*1060*/  LOP3.LUT R13, R5, 0x3ff00000, RZ, 0xfc, !PT ;  /* 0x3ff00000050d7812 */ /* 0x000fe400078efcff */
[----:B------:R-:W-:-:S02]  /*1070*/  LOP3.LUT R5, R15, 0x7ff00000, RZ, 0xc0, !PT ;  /* 0x7ff000000f057812 */ /* 0x000fc400078ec0ff */
[----:B------:R-:W-:Y:S01]  /*1080*/  LOP3.LUT R26, R11, 0x7ff00000, RZ, 0xc0, !PT ;  /* 0x7ff000000b1a7812 */ /* 0x000fe200078ec0ff */
[----:B------:R-:W-:-:S03]  /*1090*/  @!P0 DMUL R12, R10, 8.98846567431157953865e+307 ;  /* 0x7fe000000a0c8828 */ /* 0x000fc60000000000 */
[----:B------:R-:W-:-:S03]  /*10a0*/  ISETP.GE.U32.AND P1, PT, R5, R26, PT ;  /* 0x0000001a0500720c */ /* 0x000fc60003f26070 */
[----:B------:R-:W0:Y:S01]  /*10b0*/  MUFU.RCP64H R17, R13 ;  /* 0x0000000d00117308 */ /* 0x000e220000001800 */
[----:B------:R-:W-:Y:S01]  /*10c0*/  @!P2 LOP3.LUT R6, R11, 0x7ff00000, RZ, 0xc0, !PT ;  /* 0x7ff000000b06a812 */ /* 0x000fe200078ec0ff */
[----:B------:R-:W-:Y:S02]  /*10d0*/  @!P2 IMAD.MOV.U32 R28, RZ, RZ, RZ ;  /* 0x000000ffff1ca224 */ /* 0x000fe400078e00ff */
[----:B------:R-:W-:Y:S02]  /*10e0*/  @!P0 LOP3.LUT R26, R13, 0x7ff00000, RZ, 0xc0, !PT ;  /* 0x7ff000000d1a8812 */ /* 0x000fe400078ec0ff */
[----:B------:R-:W-:Y:S02]  /*10f0*/  @!P2 ISETP.GE.U32.AND P3, PT, R5, R6, PT ;  /* 0x000000060500a20c */ /* 0x000fe40003f66070 */
[----:B------:R-:W-:-:S04]  /*1100*/  MOV R6, 0x1ca00000 ;  /* 0x1ca0000000067802 */ /* 0x000fc80000000f00 */
[----:B------:R-:W-:-:S04]  /*1110*/  @!P2 SEL R7, R6, 0x63400000, !P3 ;  /* 0x634000000607a807 */ /* 0x000fc80005800000 */
[----:B------:R-:W-:Y:S01]  /*1120*/  @!P2 LOP3.LUT R7, R7, 0x80000000, R15, 0xf8, !PT ;  /* 0x800000000707a812 */ /* 0x000fe200078ef80f */
[----:B0-----:R-:W-:-:S03]  /*1130*/  DFMA R18, R16, -R12, 1 ;  /* 0x3ff000001012742b */ /* 0x001fc6000000080c */
[----:B------:R-:W-:Y:S02]  /*1140*/  @!P2 LOP3.LUT R29, R7, 0x100000, RZ, 0xfc, !PT ;  /* 0x00100000071da812 */ /* 0x000fe400078efcff */
[----:B------:R-:W-:-:S03]  /*1150*/  MOV R7, R5 ;  /* 0x0000000500077202 */ /* 0x000fc60000000f00 */
        /* <DEDUP_REMOVED lines=9> */
[----:B------:R-:W-:Y:S02]  /*11f0*/  DMUL R28, R30, R16 ;  /* 0x000000101e1c7228 */ /* 0x000fe40000000000 */
[----:B------:R-:W-:-:S05]  /*1200*/  VIADD R27, R7, 0xffffffff ;  /* 0xffffffff071b7836 */ /* 0x000fca0000000000 */
[----:B------:R-:W-:Y:S01]  /*1210*/  ISETP.GT.U32.AND P0, PT, R27, 0x7feffffe, PT ;  /* 0x7feffffe1b00780c */ /* 0x000fe20003f04070 */
[----:B------:R-:W-:Y:S01]  /*1220*/  VIADD R27, R26, 0xffffffff ;  /* 0xffffffff1a1b7836 */ /* 0x000fe20000000000 */
[----:B------:R-:W-:-:S04]  /*1230*/  DFMA R18, R28, -R12, R16 ;  /* 0x8000000c1c12722b */ /* 0x000fc80000000010 */
[----:B------:R-:W-:-:S04]  /*1240*/  ISETP.GT.U32.OR P0, PT, R27, 0x7feffffe, P0 ;  /* 0x7feffffe1b00780c */ /* 0x000fc80000704470 */
[----:B------:R-:W-:-:S09]  /*1250*/  DFMA R18, R30, R18, R28 ;  /* 0x000000121e12722b */ /* 0x000fd2000000001c */
[----:B------:R-:W-:Y:S05]  /*1260*/  @P0 BRA `(.L_x_147) ;  /* 0x00000000006c0947 */ /* 0x000fea0003800000 */
[----:B------:R-:W-:-:S04]  /*1270*/  LOP3.LUT R14, R11, 0x7ff00000, RZ, 0xc0, !PT ;  /* 0x7ff000000b0e7812 */ /* 0x000fc800078ec0ff */
[CC--:B------:R-:W-:Y:S02]  /*1280*/  VIADDMNMX R7, R5.reuse, -R14.reuse, 0xb9600000, !PT ;  /* 0xb960000005077446 */ /* 0x0c0fe4000780090e */
[----:B------:R-:W-:Y:S02]  /*1290*/  ISETP.GE.U32.AND P0, PT, R5, R14, PT ;  /* 0x0000000e0500720c */ /* 0x000fe40003f06070 */
[----:B------:R-:W-:Y:S02]  /*12a0*/  VIMNMX R5, PT, PT, R7, 0x46a00000, PT ;  /* 0x46a0000007057848 */ /* 0x000fe40003fe0100 */
[----:B------:R-:W-:-:S04]  /*12b0*/  SEL R6, R6, 0x63400000, !P0 ;  /* 0x6340000006067807 */ /* 0x000fc80004000000 */
[----:B------:R-:W-:Y:S01]  /*12c0*/  IADD3 R5, PT, PT, -R6, R5, RZ ;  /* 0x0000000506057210 */ /* 0x000fe20007ffe1ff */
[----:B------:R-:W-:-:S04]  /*12d0*/  IMAD.MOV.U32 R6, RZ, RZ, RZ ;  /* 0x000000ffff067224 */ /* 0x000fc800078e00ff */
[----:B------:R-:W-:-:S06]  /*12e0*/  VIADD R7, R5, 0x7fe00000 ;  /* 0x7fe0000005077836 */ /* 0x000fcc0000000000 */
[----:B------:R-:W-:-:S10]  /*12f0*/  DMUL R28, R18, R6 ;  /* 0x00000006121c7228 */ /* 0x000fd40000000000 */
[----:B------:R-:W-:-:S13]  /*1300*/  FSETP.GTU.AND P0, PT, |R29|, 1.469367938527859385e-39, PT ;  /* 0x001000001d00780b */ /* 0x000fda0003f0c200 */
[----:B------:R-:W-:Y:S05]  /*1310*/  @P0 BRA `(.L_x_148) ;  /* 0x0000000000940947 */ /* 0x000fea0003800000 */
[----:B------:R-:W-:Y:S01]  /*1320*/  DFMA R12, R18, -R12, R16 ;  /* 0x8000000c120c722b */ /* 0x000fe20000000010 */
[----:B------:R-:W-:-:S09]  /*1330*/  MOV R6, RZ ;  /* 0x000000ff00067202 */ /* 0x000fd20000000f00 */
[C---:B------:R-:W-:Y:S02]  /*1340*/  FSETP.NEU.AND P0, PT, R13.reuse, RZ, PT ;  /* 0x000000ff0d00720b */ /* 0x040fe40003f0d000 */
[----:B------:R-:W-:-:S04]  /*1350*/  LOP3.LUT R15, R13, 0x80000000, R11, 0x48, !PT ;  /* 0x800000000d0f7812 */ /* 0x000fc800078e480b */
[----:B------:R-:W-:-:S07]  /*1360*/  LOP3.LUT R7, R15, R7, RZ, 0xfc, !PT ;  /* 0x000000070f077212 */ /* 0x000fce00078efcff */
[----:B------:R-:W-:Y:S05]  /*1370*/  @!P0 BRA `(.L_x_148) ;  /* 0x00000000007c8947 */ /* 0x000fea0003800000 */
[----:B------:R-:W-:Y:S01]  /*1380*/  IMAD.MOV R11, RZ, RZ, -R5 ;  /* 0x000000ffff0b7224 */ /* 0x000fe200078e0a05 */
[----:B------:R-:W-:Y:S01]  /*1390*/  DMUL.RP R6, R18, R6 ;  /* 0x0000000612067228 */ /* 0x000fe20000008000 */
[----:B------:R-:W-:Y:S01]  /*13a0*/  IMAD.MOV.U32 R10, RZ, RZ, RZ ;  /* 0x000000ffff0a7224 */ /* 0x000fe200078e00ff */
[----:B------:R-:W-:-:S05]  /*13b0*/  IADD3 R5, PT, PT, -R5, -0x43300000, RZ ;  /* 0xbcd0000005057810 */ /* 0x000fca0007ffe1ff */
[----:B------:R-:W-:-:S03]  /*13c0*/  DFMA R10, R28, -R10, R18 ;  /* 0x8000000a1c0a722b */ /* 0x000fc60000000012 */
[----:B------:R-:W-:-:S07]  /*13d0*/  LOP3.LUT R15, R7, R15, RZ, 0x3c, !PT ;  /* 0x0000000f070f7212 */ /* 0x000fce00078e3cff */
[----:B------:R-:W-:-:S04]  /*13e0*/  FSETP.NEU.AND P0, PT, |R11|, R5, PT ;  /* 0x000000050b00720b */ /* 0x000fc80003f0d200 */
[----:B------:R-:W-:Y:S02]  /*13f0*/  FSEL R28, R6, R28, !P0 ;  /* 0x0000001c061c7208 */ /* 0x000fe40004000000 */
[----:B------:R-:W-:Y:S01]  /*1400*/  FSEL R29, R15, R29, !P0 ;  /* 0x0000001d0f1d7208 */ /* 0x000fe20004000000 */
[----:B------:R-:W-:Y:S06]  /*1410*/  BRA `(.L_x_148) ;  /* 0x0000000000547947 */ /* 0x000fec0003800000 */
.L_x_147:
        /* <DEDUP_REMOVED lines=11> */
[----:B------:R-:W-:Y:S01]  /*14d0*/  @P0 LOP3.LUT R5, R29, 0x7ff00000, RZ, 0xfc, !PT ;  /* 0x7ff000001d050812 */ /* 0x000fe200078efcff */
[----:B------:R-:W-:Y:S01]  /*14e0*/  @!P0 IMAD.MOV.U32 R28, RZ, RZ, RZ ;  /* 0x000000ffff1c8224 */ /* 0x000fe200078e00ff */
[----:B------:R-:W-:-:S03]  /*14f0*/  @P0 MOV R28, RZ ;  /* 0x000000ff001c0202 */ /* 0x000fc60000000f00 */
[----:B------:R-:W-:Y:S01]  /*1500*/  @P0 IMAD.MOV.U32 R29, RZ, RZ, R5 ;  /* 0x000000ffff1d0224 */ /* 0x000fe200078e0005 */
[----:B------:R-:W-:Y:S06]  /*1510*/  BRA `(.L_x_148) ;  /* 0x0000000000147947 */ /* 0x000fec0003800000 */
.L_x_150:
[----:B------:R-:W-:Y:S01]  /*1520*/  LOP3.LUT R29, R11, 0x80000, RZ, 0xfc, !PT ;  /* 0x000800000b1d7812 */ /* 0x000fe200078efcff */
[----:B------:R-:W-:Y:S01]  /*1530*/  IMAD.MOV.U32 R28, RZ, RZ, R10 ;  /* 0x000000ffff1c7224 */ /* 0x000fe200078e000a */
[----:B------:R-:W-:Y:S06]  /*1540*/  BRA `(.L_x_148) ;  /* 0x0000000000087947 */ /* 0x000fec0003800000 */
.L_x_149:
[----:B------:R-:W-:Y:S02]  /*1550*/  LOP3.LUT R29, R15, 0x80000, RZ, 0xfc, !PT ;  /* 0x000800000f1d7812 */ /* 0x000fe400078efcff */
[----:B------:R-:W-:-:S07]  /*1560*/  MOV R28, R14 ;  /* 0x0000000e001c7202 */ /* 0x000fce0000000f00 */
.L_x_148:
[----:B------:R-:W-:Y:S05]  /*1570*/  BSYNC.RECONVERGENT B1 ;  /* 0x0000000000017941 */ /* 0x000fea0003800200 */
.L_x_146:
[----:B------:R-:W-:Y:S02]  /*1580*/  IMAD.MOV.U32 R6, RZ, RZ, R0 ;  /* 0x000000ffff067224 */ /* 0x000fe400078e0000 */
[----:B------:R-:W-:-:S04]  /*1590*/  IMAD.MOV.U32 R7, RZ, RZ, 0x0 ;  /* 0x00000000ff077424 */ /* 0x000fc800078e00ff */
[----:B------:R-:W-:Y:S05]  /*15a0*/  RET.REL.NODEC R6 `(_Z5QRdeliPfS_S_S_S_S_S_S_S_S_S_S_) ;  /* 0xffffffe806947950 */ /* 0x000fea0003c3ffff */
        .weak           $__internal_6_$__cuda_sm3x_div_rn_noftz_f32_slowpath
        .type           $__internal_6_$__cuda_sm3x_div_rn_noftz_f32_slowpath,@function
        .size           $__internal_6_$__cuda_sm3x_div_rn_noftz_f32_slowpath,(.L_x_244 - $__internal_6_$__cuda_sm3x_div_rn_noftz_f32_slowpath)
$__internal_6_$__cuda_sm3x_div_rn_noftz_f32_slowpath:
[----:B------:R-:W-:Y:S01]  /*15b0*/  SHF.R.U32.HI R5, RZ, 0x17, R3 ;  /* 0x00000017ff057819 */ /* 0x000fe20000011603 */
[----:B------:R-:W-:Y:S01]  /*15c0*/  BSSY.RECONVERGENT B1, `(.L_x_151) ;  /* 0x0000062000017945 */ /* 0x000fe20003800200 */
[----:B------:R-:W-:Y:S02]  /*15d0*/  SHF.R.U32.HI R8, RZ, 0x17, R0 ;  /* 0x00000017ff087819 */ /* 0x000fe40000011600 */
[----:B------:R-:W-:Y:S02]  /*15e0*/  LOP3.LUT R5, R5, 0xff, RZ, 0xc0, !PT ;  /* 0x000000ff05057812 */ /* 0x000fe400078ec0ff */
[----:B------:R-:W-:Y:S02]  /*15f0*/  LOP3.LUT R9, R8, 0xff, RZ, 0xc0, !PT ;  /* 0x000000ff08097812 */ /* 0x000fe400078ec0ff */
[----:B------:R-:W-:-:S03]  /*1600*/  IADD3 R11, PT, PT, R5, -0x1, RZ ;  /* 0xffffffff050b7810 */ /* 0x000fc60007ffe0ff */
[----:B------:R-:W-:Y:S01]  /*1610*/  VIADD R10, R9, 0xffffffff ;  /* 0xffffffff090a7836 */ /* 0x000fe20000000000 */
        /* <DEDUP_REMOVED lines=23> */
[----:B------:R-:W-:Y:S02]  /*1790*/  @!P0 IMAD.MOV.U32 R8, RZ, RZ, -0x40 ;  /* 0xffffffc0ff088424 */ /* 0x000fe400078e00ff */
[----:B------:R-:W-:Y:S01]  /*17a0*/  @!P0 FFMA R0, R0, 1.84467440737095516160e+19, RZ ;  /* 0x5f80000000008823 */ /* 0x000fe200000000ff */
[----:B------:R-:W-:Y:S01]  /*17b0*/  @!P1 FFMA R3, R3, 1.84467440737095516160e+19, RZ ;  /* 0x5f80000003039823 */ /* 0x000fe200000000ff */
[----:B------:R-:W-:-:S07]  /*17c0*/  @!P1 VIADD R8, R8, 0x40 ;  /* 0x0000004008089836 */ /* 0x000fce0000000000 */
.L_x_152:
[----:B------:R-:W-:Y:S01]  /*17d0*/  LEA R10, R5, 0xc0800000, 0x17 ;  /* 0xc0800000050a7811 */ /* 0x000fe200078eb8ff */
[----:B------:R-:W-:Y:S01]  /*17e0*/  VIADD R9, R9, 0xffffff81 ;  /* 0xffffff8109097836 */ /* 0x000fe20000000000 */
[----:B------:R-:W-:Y:S02]  /*17f0*/  BSSY.RECONVERGENT B2, `(.L_x_157) ;  /* 0x0000035000027945 */ /* 0x000fe40003800200 */
[----:B------:R-:W-:Y:S01]  /*1800*/  IADD3 R11, PT, PT, -R10, R3, RZ ;  /* 0x000000030a0b7210 */ /* 0x000fe20007ffe1ff */
[C---:B------:R-:W-:Y:S01]  /*1810*/  IMAD R0, R9.reuse, -0x800000, R0 ;  /* 0xff80000009007824 */ /* 0x040fe200078e0200 */
[----:B------:R-:W-:Y:S02]  /*1820*/  IADD3 R9, PT, PT, R9, 0x7f, -R5 ;  /* 0x0000007f09097810 */ /* 0x000fe40007ffe805 */
        /* <DEDUP_REMOVED lines=12> */
[----:B------:R-:W-:-:S05]  /*18f0*/  IADD3 R11, PT, PT, R5, R9, RZ ;  /* 0x00000009050b7210 */ /* 0x000fca0007ffe0ff */
[----:B------:R-:W-:-:S05]  /*1900*/  VIADD R5, R11, 0xffffffff ;  /* 0xffffffff0b057836 */ /* 0x000fca0000000000 */
        /* <DEDUP_REMOVED lines=9> */
[-CC-:B------:R-:W-:Y:S01]  /*19a0*/  FFMA.RZ R5, R3, R13.reuse, R10.reuse ;  /* 0x0000000d03057223 */ /* 0x180fe2000000c00a */
[C---:B------:R-:W-:Y:S02]  /*19b0*/  ISETP.NE.AND P2, PT, R11.reuse, RZ, PT ;  /* 0x000000ff0b00720c */ /* 0x040fe40003f45270 */
[----:B------:R-:W-:Y:S02]  /*19c0*/  ISETP.NE.AND P1, PT, R11, RZ, PT ;  /* 0x000000ff0b00720c */ /* 0x000fe40003f25270 */
[----:B------:R-:W-:Y:S01]  /*19d0*/  LOP3.LUT R8, R5, 0x7fffff, RZ, 0xc0, !PT ;  /* 0x007fffff05087812 */ /* 0x000fe200078ec0ff */
[CCC-:B------:R-:W-:Y:S01]  /*19e0*/  FFMA.RP R5, R3.reuse, R13.reuse, R10.reuse ;  /* 0x0000000d03057223 */ /* 0x1c0fe2000000800a */
[----:B------:R-:W-:Y:S01]  /*19f0*/  FFMA.RM R10, R3, R13, R10 ;  /* 0x0000000d030a7223 */ /* 0x000fe2000000400a */
[C---:B------:R-:W-:Y:S01]  /*1a00*/  VIADD R3, R11.reuse, 0x20 ;  /* 0x000000200b037836 */ /* 0x040fe20000000000 */
[----:B------:R-:W-:Y:S02]  /*1a10*/  LOP3.LUT R8, R8, 0x800000, RZ, 0xfc, !PT ;  /* 0x0080000008087812 */ /* 0x000fe400078efcff */
[----:B------:R-:W-:-:S02]  /*1a20*/  IADD3 R9, PT, PT, -R11, RZ, RZ ;  /* 0x000000ff0b097210 */ /* 0x000fc40007ffe1ff */
[----:B------:R-:W-:Y:S02]  /*1a30*/  SHF.L.U32 R3, R8, R3, RZ ;  /* 0x0000000308037219 */ /* 0x000fe400000006ff */
[----:B------:R-:W-:Y:S02]  /*1a40*/  FSETP.NEU.FTZ.AND P0, PT, R5, R10, PT ;  /* 0x0000000a0500720b */ /* 0x000fe40003f1d000 */
[----:B------:R-:W-:Y:S02]  /*1a50*/  SEL R5, R9, RZ, P2 ;  /* 0x000000ff09057207 */ /* 0x000fe40001000000 */
[----:B------:R-:W-:Y:S02]  /*1a60*/  ISETP.NE.AND P1, PT, R3, RZ, P1 ;  /* 0x000000ff0300720c */ /* 0x000fe40000f25270 */
[----:B------:R-:W-:Y:S02]  /*1a70*/  SHF.R.U32.HI R5, RZ, R5, R8 ;  /* 0x00000005ff057219 */ /* 0x000fe40000011608 */
[----:B------:R-:W-:-:S02]  /*1a80*/  PLOP3.LUT P0, PT, P0, P1, PT, 0xf8, 0x8f ;  /* 0x00000000008f781c */ /* 0x000fc40000703f70 */
[----:B------:R-:W-:Y:S02]  /*1a90*/  SHF.R.U32.HI R8, RZ, 0x1, R5 ;  /* 0x00000001ff087819 */ /* 0x000fe40000011605 */
[----:B------:R-:W-:-:S04]  /*1aa0*/  SEL R3, RZ, 0x1, !P0 ;  /* 0x00000001ff037807 */ /* 0x000fc80004000000 */
[----:B------:R-:W-:-:S04]  /*1ab0*/  LOP3.LUT R10, R3, 0x1, R8, 0xf8, !PT ;  /* 0x00000001030a7812 */ /* 0x000fc800078ef808 */
[----:B------:R-:W-:-:S05]  /*1ac0*/  LOP3.LUT R5, R10, R5, RZ, 0xc0, !PT ;  /* 0x000000050a057212 */ /* 0x000fca00078ec0ff */
[----:B------:R-:W-:-:S05]  /*1ad0*/  IMAD.IADD R5, R8, 0x1, R5 ;  /* 0x0000000108057824 */ /* 0x000fca00078e0205 */
[----:B------:R-:W-:Y:S01]  /*1ae0*/  LOP3.LUT R0, R5, R0, RZ, 0xfc, !PT ;  /* 0x0000000005007212 */ /* 0x000fe200078efcff */
[----:B------:R-:W-:Y:S06]  /*1af0*/  BRA `(.L_x_160) ;  /* 0x0000000000107947 */ /* 0x000fec0003800000 */
.L_x_159:
[----:B------:R-:W-:-:S04]  /*1b00*/  LOP3.LUT R0, R0, 0x80000000, RZ, 0xc0, !PT ;  /* 0x8000000000007812 */ /* 0x000fc800078ec0ff */
[----:B------:R-:W-:Y:S01]  /*1b10*/  LOP3.LUT R0, R0, 0x7f800000, RZ, 0xfc, !PT ;  /* 0x7f80000000007812 */ /* 0x000fe200078efcff */
[----:B------:R-:W-:Y:S06]  /*1b20*/  BRA `(.L_x_160) ;  /* 0x0000000000047947 */ /* 0x000fec0003800000 */
.L_x_158:
[----:B------:R-:W-:-:S07]  /*1b30*/  IMAD R0, R9, 0x800000, R0 ;  /* 0x0080000009007824 */ /* 0x000fce00078e0200 */
.L_x_160:
[----:B------:R-:W-:Y:S05]  /*1b40*/  BSYNC.RECONVERGENT B2 ;  /* 0x0000000000027941 */ /* 0x000fea0003800200 */
.L_x_157:
[----:B------:R-:W-:Y:S05]  /*1b50*/  BRA `(.L_x_161) ;  /* 0x0000000000207947 */ /* 0x000fea0003800000 */
.L_x_156:
[----:B------:R-:W-:-:S04]  /*1b60*/  LOP3.LUT R0, R3, 0x80000000, R0, 0x48, !PT ;  /* 0x8000000003007812 */ /* 0x000fc800078e4800 */
[----:B------:R-:W-:Y:S01]  /*1b70*/  LOP3.LUT R0, R0, 0x7f800000, RZ, 0xfc, !PT ;  /* 0x7f80000000007812 */ /* 0x000fe200078efcff */
[----:B------:R-:W-:Y:S06]  /*1b80*/  BRA `(.L_x_161) ;  /* 0x0000000000147947 */ /* 0x000fec0003800000 */
.L_x_155:
[----:B------:R-:W-:Y:S01]  /*1b90*/  LOP3.LUT R0, R3, 0x80000000, R0, 0x48, !PT ;  /* 0x8000000003007812 */ /* 0x000fe200078e4800 */
[----:B------:R-:W-:Y:S06]  /*1ba0*/  BRA `(.L_x_161) ;  /* 0x00000000000c7947 */ /* 0x000fec0003800000 */
.L_x_154:
[----:B------:R-:W0:Y:S01]  /*1bb0*/  MUFU.RSQ R0, -QNAN ;  /* 0xffc0000000007908 */ /* 0x000e220000001400 */
[----:B------:R-:W-:Y:S05]  /*1bc0*/  BRA `(.L_x_161) ;  /* 0x0000000000047947 */ /* 0x000fea0003800000 */
.L_x_153:
[----:B------:R-:W-:-:S07]  /*1bd0*/  FADD.FTZ R0, R0, R3 ;  /* 0x0000000300007221 */ /* 0x000fce0000010000 */
.L_x_161:
[----:B------:R-:W-:Y:S05]  /*1be0*/  BSYNC.RECONVERGENT B1 ;  /* 0x0000000000017941 */ /* 0x000fea0003800200 */
.L_x_151:
[----:B------:R-:W-:Y:S01]  /*1bf0*/  IMAD.MOV.U32 R3, RZ, RZ, 0x0 ;  /* 0x00000000ff037424 */ /* 0x000fe200078e00ff */
[----:B0-----:R-:W-:-:S03]  /*1c00*/  MOV R8, R0 ;  /* 0x0000000000087202 */ /* 0x001fc60000000f00 */
[----:B------:R-:W-:Y:S05]  /*1c10*/  RET.REL.NODEC R2 `(_Z5QRdeliPfS_S_S_S_S_S_S_S_S_S_S_) ;  /* 0xffffffe002f87950 */ /* 0x000fea0003c3ffff */
.L_x_162:
        /* <DEDUP_REMOVED lines=14> */
.L_x_244:


//--------------------- .text._Z11cubicSolveriPfS_S_S_S_S_S_S_S_S_S_S_S_S_S_ --------------------------
	.section	.text._Z11cubicSolveriPfS_S_S_S_S_S_S_S_S_S_S_S_S_S_,"ax",@progbits
	.align	128
        .global         _Z11cubicSolveriPfS_S_S_S_S_S_S_S_S_S_S_S_S_S_
        .type           _Z11cubicSolveriPfS_S_S_S_S_S_S_S_S_S_S_S_S_S_,@function
        .size           _Z11cubicSolveriPfS_S_S_S_S_S_S_S_S_S_S_S_S_S_,(.L_x_246 - _Z11cubicSolveriPfS_S_S_S_S_S_S_S_S_S_S_S_S_S_)
        .other          _Z11cubicSolveriPfS_S_S_S_S_S_S_S_S_S_S_S_S_S_,@"STO_CUDA_ENTRY STV_DEFAULT"
_Z11cubicSolveriPfS_S_S_S_S_S_S_S_S_S_S_S_S_S_:
.text._Z11cubicSolveriPfS_S_S_S_S_S_S_S_S_S_S_S_S_S_:
        /* <DEDUP_REMOVED lines=17> */
[----:B---3--:R-:W0:Y:S01]  /*0110*/  MUFU.RCP R5, R8 ;  /* 0x0000000800057308 */ /* 0x008e220000001000 */
[----:B--2---:R-:W-:-:S07]  /*0120*/  FMUL R3, R3, 3 ;  /* 0x4040000003037820 */ /* 0x004fce0000400000 */
[----:B------:R-:W1:Y:S01]  /*0130*/  FCHK P0, R3, R8 ;  /* 0x0000000803007302 */ /* 0x000e620000000000 */
[----:B0-----:R-:W-:-:S04]  /*0140*/  FFMA R0, -R8, R5, 1 ;  /* 0x3f80000008007423 */ /* 0x001fc80000000105 */
[----:B------:R-:W-:-:S04]  /*0150*/  FFMA R0, R5, R0, R5 ;  /* 0x0000000005007223 */ /* 0x000fc80000000005 */
[----:B------:R-:W-:-:S04]  /*0160*/  FFMA R7, R3, R0, RZ ;  /* 0x0000000003077223 */ /* 0x000fc800000000ff */
[----:B------:R-:W-:-:S04]  /*0170*/  FFMA R2, -R8, R7, R3 ;  /* 0x0000000708027223 */ /* 0x000fc80000000103 */
[----:B------:R-:W-:Y:S01]  /*0180*/  FFMA R7, R0, R2, R7 ;  /* 0x0000000200077223 */ /* 0x000fe20000000007 */
[----:B-1----:R-:W-:Y:S06]  /*0190*/  @!P0 BRA `(.L_x_164) ;  /* 0x0000000000108947 */ /* 0x002fec0003800000 */
[----:B------:R-:W-:Y:S02]  /*01a0*/  MOV R0, R8 ;  /* 0x0000000800007202 */ /* 0x000fe40000000f00 */
[----:B------:R-:W-:-:S07]  /*01b0*/  MOV R2, 0x1d0 ;  /* 0x000001d000027802 */ /* 0x000fce0000000f00 */
[----:B------:R-:W-:Y:S05]  /*01c0*/  CALL.REL.NOINC `($__internal_8_$__cuda_sm3x_div_rn_noftz_f32_slowpath) ;  /* 0x0000003000f07944 */ /* 0x000fea0003c00000 */
[----:B------:R-:W-:-:S07]  /*01d0*/  MOV R7, R0 ;  /* 0x0000000000077202 */ /* 0x000fce0000000f00 */
.L_x_164:
[----:B------:R-:W-:Y:S05]  /*01e0*/  BSYNC.RECONVERGENT B2 ;  /* 0x0000000000027941 */ /* 0x000fea0003800200 */
.L_x_163:
[----:B------:R-:W0:Y:S02]  /*01f0*/  LDC.64 R24, c[0x0][0x390] ;  /* 0x0000e400ff187b82 */ /* 0x000e240000000a00 */
[----:B0-----:R-:W-:-:S05]  /*0200*/  IMAD.WIDE R24, R4, 0x4, R24 ;  /* 0x0000000404187825 */ /* 0x001fca00078e0218 */
[----:B------:R-:W2:Y:S01]  /*0210*/  LDG.E R3, desc[UR6][R24.64] ;  /* 0x0000000618037981 */ /* 0x000ea2000c1e1900 */
[----:B------:R-:W-:Y:S01]  /*0220*/  FMUL R0, R8, R8 ;  /* 0x0000000808007220 */ /* 0x000fe20000400000 */
[----:B------:R-:W-:Y:S03]  /*0230*/  BSSY.RECONVERGENT B2, `(.L_x_165) ;  /* 0x000000d000027945 */ /* 0x000fe60003800200 */
[----:B------:R-:W0:Y:S02]  /*0240*/  MUFU.RCP R5, R0 ;  /* 0x0000000000057308 */ /* 0x000e240000001000 */
[----:B0-----:R-:W-:-:S04]  /*0250*/  FFMA R2, -R0, R5, 1 ;  /* 0x3f80000000027423 */ /* 0x001fc80000000105 */
[----:B------:R-:W-:Y:S01]  /*0260*/  FFMA R2, R5, R2, R5 ;  /* 0x0000000205027223 */ /* 0x000fe20000000005 */
[----:B--2---:R-:W-:-:S04]  /*0270*/  FMUL R3, R3, R3 ;  /* 0x0000000303037220 */ /* 0x004fc80000400000 */
[----:B------:R-:W0:Y:S01]  /*0280*/  FCHK P0, R3, R0 ;  /* 0x0000000003007302 */ /* 0x000e220000000000 */
[----:B------:R-:W-:-:S04]  /*0290*/  FFMA R5, R3, R2, RZ ;  /* 0x0000000203057223 */ /* 0x000fc800000000ff */
[----:B------:R-:W-:-:S04]  /*02a0*/  FFMA R6, -R0, R5, R3 ;  /* 0x0000000500067223 */ /* 0x000fc80000000103 */
[----:B------:R-:W-:Y:S01]  /*02b0*/  FFMA R2, R2, R6, R5 ;  /* 0x0000000602027223 */ /* 0x000fe20000000005 */
[----:B0-----:R-:W-:Y:S06]  /*02c0*/  @!P0 BRA `(.L_x_166) ;  /* 0x00000000000c8947 */ /* 0x001fec0003800000 */
[----:B------:R-:W-:-:S07]  /*02d0*/  MOV R2, 0x2f0 ;  /* 0x000002f000027802 */ /* 0x000fce0000000f00 */
[----:B------:R-:W-:Y:S05]  /*02e0*/  CALL.REL.NOINC `($__internal_8_$__cuda_sm3x_div_rn_noftz_f32_slowpath) ;  /* 0x0000003000a87944 */ /* 0x000fea0003c00000 */
[----:B------:R-:W-:-:S07]  /*02f0*/  MOV R2, R0 ;  /* 0x0000000000027202 */ /* 0x000fce0000000f00 */
.L_x_166:
[----:B------:R-:W-:Y:S05]  /*0300*/  BSYNC.RECONVERGENT B2 ;  /* 0x0000000000027941 */ /* 0x000fea0003800200 */
.L_x_165:
[----:B------:R-:W-:Y:S01]  /*0310*/  HFMA2 R5, -RZ, RZ, 1.4716796875, -0.0003798007965087890625 ;  /* 0x3de38e39ff057431 */ /* 0x000fe200000001ff */
[----:B------:R-:W-:Y:S01]  /*0320*/  MOV R0, 0x41100000 ;  /* 0x4110000000007802 */ /* 0x000fe20000000f00 */
[----:B------:R-:W-:Y:S01]  /*0330*/  FADD R3, -R2, R7 ;  /* 0x0000000702037221 */ /* 0x000fe20000000100 */
[----:B------:R-:W-:Y:S03]  /*0340*/  BSSY.RECONVERGENT B2, `(.L_x_167) ;  /* 0x000000b000027945 */ /* 0x000fe60003800200 */
[----:B------:R-:W0:Y:S01]  /*0350*/  FCHK P0, R3, 9 ;  /* 0x4110000003007902 */ /* 0x000e220000000000 */
[----:B------:R-:W-:-:S04]  /*0360*/  FFMA R0, R5, -R0, 1 ;  /* 0x3f80000005007423 */ /* 0x000fc80000000800 */
[----:B------:R-:W-:-:S04]  /*0370*/  FFMA R0, R0, R5, 0.11111111193895339966 ;  /* 0x3de38e3900007423 */ /* 0x000fc80000000005 */
[----:B------:R-:W-:-:S04]  /*0380*/  FFMA R2, R3, R0, RZ ;  /* 0x0000000003027223 */ /* 0x000fc800000000ff */
[----:B------:R-:W-:-:S04]  /*0390*/  FFMA R5, R2, -9, R3 ;  /* 0xc110000002057823 */ /* 0x000fc80000000003 */
[----:B------:R-:W-:Y:S01]  /*03a0*/  FFMA R0, R0, R5, R2 ;  /* 0x0000000500007223 */ /* 0x000fe20000000002 */
[----:B0-----:R-:W-:Y:S06]  /*03b0*/  @!P0 BRA `(.L_x_168) ;  /* 0x00000000000c8947 */ /* 0x001fec0003800000 */
[----:B------:R-:W-:Y:S02]  /*03c0*/  MOV R0, 0x41100000 ;  /* 0x4110000000007802 */ /* 0x000fe40000000f00 */
[----:B------:R-:W-:-:S07]  /*03d0*/  MOV R2, 0x3f0 ;  /* 0x000003f000027802 */ /* 0x000fce0000000f00 */
[----:B------:R-:W-:Y:S05]  /*03e0*/  CALL.REL.NOINC `($__internal_8_$__cuda_sm3x_div_rn_noftz_f32_slowpath) ;  /* 0x0000003000687944 */ /* 0x000fea0003c00000 */
.L_x_168:
[----:B------:R-:W-:Y:S05]  /*03f0*/  BSYNC.RECONVERGENT B2 ;  /* 0x0000000000027941 */ /* 0x000fea0003800200 */
.L_x_167:
[----:B------:R-:W0:Y:S02]  /*0400*/  LDC.64 R22, c[0x0][0x3a8] ;  /* 0x0000ea00ff167b82 */ /* 0x000e240000000a00 */
[----:B0-----:R-:W-:-:S05]  /*0410*/  IMAD.WIDE R22, R4, 0x4, R22 ;  /* 0x0000000404167825 */ /* 0x001fca00078e0216 */
[----:B------:R0:W-:Y:S04]  /*0420*/  STG.E desc[UR6][R22.64], R0 ;  /* 0x0000000016007986 */ /* 0x0001e8000c101906 */
[----:B------:R-:W2:Y:S04]  /*0430*/  LDG.E R10, desc[UR6][R26.64] ;  /* 0x000000061a0a7981 */ /* 0x000ea8000c1e1900 */
[----:B------:R-:W3:Y:S01]  /*0440*/  LDG.E R9, desc[UR6][R24.64] ;  /* 0x0000000618097981 */ /* 0x000ee2000c1e1900 */
[----:B------:R-:W-:Y:S01]  /*0450*/  BSSY.RECONVERGENT B2, `(.L_x_169) ;  /* 0x0000012000027945 */ /* 0x000fe20003800200 */
[----:B--2---:R-:W-:-:S04]  /*0460*/  FMUL R7, R10, R10 ;  /* 0x0000000a0a077220 */ /* 0x004fc80000400000 */
[----:B------:R-:W-:Y:S01]  /*0470*/  FMUL R14, R10, R7 ;  /* 0x000000070a0e7220 */ /* 0x000fe20000400000 */
[----:B---3--:R-:W-:-:S03]  /*0480*/  FMUL R2, R9, R9 ;  /* 0x0000000909027220 */ /* 0x008fc60000400000 */
[----:B------:R-:W1:Y:S01]  /*0490*/  MUFU.RCP R5, R14 ;  /* 0x0000000e00057308 */ /* 0x000e620000001000 */
[----:B------:R-:W-:-:S04]  /*04a0*/  FMUL R6, R9, R2 ;  /* 0x0000000209067220 */ /* 0x000fc80000400000 */
[----:B------:R-:W-:-:S04]  /*04b0*/  FFMA R3, R9, R2, R6 ;  /* 0x0000000209037223 */ /* 0x000fc80000000006 */
[----:B------:R-:W2:Y:S01]  /*04c0*/  FCHK P0, R3, R14 ;  /* 0x0000000e03007302 */ /* 0x000ea20000000000 */
[----:B-1----:R-:W-:-:S04]  /*04d0*/  FFMA R8, -R14, R5, 1 ;  /* 0x3f8000000e087423 */ /* 0x002fc80000000105 */
[----:B------:R-:W-:-:S04]  /*04e0*/  FFMA R8, R5, R8, R5 ;  /* 0x0000000805087223 */ /* 0x000fc80000000005 */
[----:B------:R-:W-:-:S04]  /*04f0*/  FFMA R5, R3, R8, RZ ;  /* 0x0000000803057223 */ /* 0x000fc800000000ff */
[----:B0-----:R-:W-:-:S04]  /*0500*/  FFMA R0, -R14, R5, R3 ;  /* 0x000000050e007223 */ /* 0x001fc80000000103 */
[----:B------:R-:W-:Y:S01]  /*0510*/  FFMA R8, R8, R0, R5 ;  /* 0x0000000008087223 */ /* 0x000fe20000000005 */
[----:B--2---:R-:W-:Y:S06]  /*0520*/  @!P0 BRA `(.L_x_170) ;  /* 0x0000000000108947 */ /* 0x004fec0003800000 */
[----:B------:R-:W-:Y:S01]  /*0530*/  IMAD.MOV.U32 R0, RZ, RZ, R14 ;  /* 0x000000ffff007224 */ /* 0x000fe200078e000e */
[----:B------:R-:W-:-:S07]  /*0540*/  MOV R2, 0x560 ;  /* 0x0000056000027802 */ /* 0x000fce0000000f00 */
[----:B------:R-:W-:Y:S05]  /*0550*/  CALL.REL.NOINC `($__internal_8_$__cuda_sm3x_div_rn_noftz_f32_slowpath) ;  /* 0x00000030000c7944 */ /* 0x000fea0003c00000 */
[----:B------:R-:W-:-:S07]  /*0560*/  MOV R8, R0 ;  /* 0x0000000000087202 */ /* 0x000fce0000000f00 */
.L_x_170:
[----:B------:R-:W-:Y:S05]  /*0570*/  BSYNC.RECONVERGENT B2 ;  /* 0x0000000000027941 */ /* 0x000fea0003800200 */
.L_x_169:
[----:B------:R-:W2:Y:S01]  /*0580*/  LDG.E R12, desc[UR6][R12.64] ;  /* 0x000000060c0c7981 */ /* 0x000ea2000c1e1900 */
[----:B------:R-:W0:Y:S01]  /*0590*/  MUFU.RCP R0, R7 ;  /* 0x0000000700007308 */ /* 0x000e220000001000 */
[----:B------:R-:W-:Y:S01]  /*05a0*/  BSSY.RECONVERGENT B2, `(.L_x_171) ;  /* 0x000000d000027945 */ /* 0x000fe20003800200 */
[----:B0-----:R-:W-:-:S04]  /*05b0*/  FFMA R5, -R7, R0, 1 ;  /* 0x3f80000007057423 */ /* 0x001fc80000000100 */
[----:B------:R-:W-:Y:S01]  /*05c0*/  FFMA R0, R0, R5, R0 ;  /* 0x0000000500007223 */ /* 0x000fe20000000000 */
[----:B--2---:R-:W-:-:S04]  /*05d0*/  FMUL R3, R9, R12 ;  /* 0x0000000c09037220 */ /* 0x004fc80000400000 */
[----:B------:R-:W-:-:S04]  /*05e0*/  FMUL R3, R3, 9 ;  /* 0x4110000003037820 */ /* 0x000fc80000400000 */
[----:B------:R-:W0:Y:S01]  /*05f0*/  FCHK P0, R3, R7 ;  /* 0x0000000703007302 */ /* 0x000e220000000000 */
[----:B------:R-:W-:-:S04]  /*0600*/  FFMA R5, R3, R0, RZ ;  /* 0x0000000003057223 */ /* 0x000fc800000000ff */
[----:B------:R-:W-:-:S04]  /*0610*/  FFMA R2, -R7, R5, R3 ;  /* 0x0000000507027223 */ /* 0x000fc80000000103 */
[----:B------:R-:W-:Y:S01]  /*0620*/  FFMA R0, R0, R2, R5 ;  /* 0x0000000200007223 */ /* 0x000fe20000000005 */
[----:B0-----:R-:W-:Y:S06]  /*0630*/  @!P0 BRA `(.L_x_172) ;  /* 0x00000000000c8947 */ /* 0x001fec0003800000 */
[----:B------:R-:W-:Y:S02]  /*0640*/  MOV R0, R7 ;  /* 0x0000000700007202 */ /* 0x000fe40000000f00 */
[----:B------:R-:W-:-:S07]  /*0650*/  MOV R2, 0x670 ;  /* 0x0000067000027802 */ /* 0x000fce0000000f00 */
[----:B------:R-:W-:Y:S05]  /*0660*/  CALL.REL.NOINC `($__internal_8_$__cuda_sm3x_div_rn_noftz_f32_slowpath) ;  /* 0x0000002c00c87944 */ /* 0x000fea0003c00000 */
.L_x_172:
[----:B------:R-:W-:Y:S05]  /*0670*/  BSYNC.RECONVERGENT B2 ;  /* 0x0000000000027941 */ /* 0x000fea0003800200 */
.L_x_171:
[----:B------:R-:W0:Y:S02]  /*0680*/  LDC.64 R6, c[0x0][0x3a0] ;  /* 0x0000e800ff067b82 */ /* 0x000e240000000a00 */
[----:B0-----:R-:W-:-:S05]  /*0690*/  IMAD.WIDE R6, R4, 0x4, R6 ;  /* 0x0000000404067825 */ /* 0x001fca00078e0206 */
[----:B------:R-:W2:Y:S01]  /*06a0*/  LDG.E R3, desc[UR6][R6.64] ;  /* 0x0000000606037981 */ /* 0x000ea2000c1e1900 */
[----:B------:R-:W0:Y:S01]  /*06b0*/  MUFU.RCP R5, R10 ;  /* 0x0000000a00057308 */ /* 0x000e220000001000 */
[----:B------:R-:W-:Y:S01]  /*06c0*/  BSSY.RECONVERGENT B2, `(.L_x_173) ;  /* 0x000000d000027945 */ /* 0x000fe20003800200 */
[----:B------:R-:W-:Y:S01]  /*06d0*/  FADD R8, R0, -R8 ;  /* 0x8000000800087221 */ /* 0x000fe20000000000 */
[----:B0-----:R-:W-:-:S04]  /*06e0*/  FFMA R2, -R10, R5, 1 ;  /* 0x3f8000000a027423 */ /* 0x001fc80000000105 */
[----:B------:R-:W-:Y:S01]  /*06f0*/  FFMA R2, R5, R2, R5 ;  /* 0x0000000205027223 */ /* 0x000fe20000000005 */
[----:B--2---:R-:W-:-:S04]  /*0700*/  FMUL R3, R3, -27 ;  /* 0xc1d8000003037820 */ /* 0x004fc80000400000 */
        /* <DEDUP_REMOVED lines=8> */
.L_x_174:
[----:B------:R-:W-:Y:S05]  /*0790*/  BSYNC.RECONVERGENT B2 ;  /* 0x0000000000027941 */ /* 0x000fea0003800200 */
.L_x_173:
[----:B------:R-:W-:Y:S01]  /*07a0*/  HFMA2 R5, -RZ, RZ, 1.1474609375, -0.25927734375 ;  /* 0x3c97b426ff057431 */ /* 0x000fe200000001ff */
[----:B------:R-:W-:Y:S01]  /*07b0*/  MOV R2, 0x42580000 ;  /* 0x4258000000027802 */ /* 0x000fe20000000f00 */
[----:B------:R-:W-:Y:S01]  /*07c0*/  FADD R3, R8, R0 ;  /* 0x0000000008037221 */ /* 0x000fe20000000000 */
[----:B------:R-:W-:Y:S03]  /*07d0*/  BSSY.RECONVERGENT B2, `(.L_x_175) ;  /* 0x000000b000027945 */ /* 0x000fe60003800200 */
[----:B------:R-:W0:Y:S01]  /*07e0*/  FCHK P0, R3, 54 ;  /* 0x4258000003007902 */ /* 0x000e220000000000 */
[----:B------:R-:W-:-:S04]  /*07f0*/  FFMA R2, R5, -R2, 1 ;  /* 0x3f80000005027423 */ /* 0x000fc80000000802 */
[----:B------:R-:W-:-:S04]  /*0800*/  FFMA R2, R2, R5, 0.018518518656492233276 ;  /* 0x3c97b42602027423 */ /* 0x000fc80000000005 */
[----:B------:R-:W-:-:S04]  /*0810*/  FFMA R0, R3, R2, RZ ;  /* 0x0000000203007223 */ /* 0x000fc800000000ff */
[----:B------:R-:W-:-:S04]  /*0820*/  FFMA R5, R0, -54, R3 ;  /* 0xc258000000057823 */ /* 0x000fc80000000003 */
[----:B------:R-:W-:Y:S01]  /*0830*/  FFMA R0, R2, R5, R0 ;  /* 0x0000000502007223 */ /* 0x000fe20000000000 */
[----:B0-----:R-:W-:Y:S06]  /*0840*/  @!P0 BRA `(.L_x_176) ;  /* 0x00000000000c8947 */ /* 0x001fec0003800000 */
[----:B------:R-:W-:Y:S02]  /*0850*/  MOV R0, 0x42580000 ;  /* 0x4258000000007802 */ /* 0x000fe40000000f00 */
[----:B------:R-:W-:-:S07]  /*0860*/  MOV R2, 0x880 ;  /* 0x0000088000027802 */ /* 0x000fce0000000f00 */
[----:B------:R-:W-:Y:S05]  /*0870*/  CALL.REL.NOINC `($__internal_8_$__cuda_sm3x_div_rn_noftz_f32_slowpath) ;  /* 0x0000002c00447944 */ /* 0x000fea0003c00000 */
.L_x_176:
[----:B------:R-:W-:Y:S05]  /*0880*/  BSYNC.RECONVERGENT B2 ;  /* 0x0000000000027941 */ /* 0x000fea0003800200 */
.L_x_175:
[----:B------:R-:W0:Y:S08]  /*0890*/  LDC.64 R20, c[0x0][0x3b0] ;  /* 0x0000ec00ff147b82 */ /* 0x000e300000000a00 */
[----:B------:R-:W1:Y:S08]  /*08a0*/  LDC.64 R18, c[0x0][0x3b8] ;  /* 0x0000ee00ff127b82 */ /* 0x000e700000000a00 */
[----:B------:R-:W2:Y:S01]  /*08b0*/  LDC.64 R16, c[0x0][0x3d0] ;  /* 0x0000f400ff107b82 */ /* 0x000ea20000000a00 */
[----:B0-----:R-:W-:-:S07]  /*08c0*/  IMAD.WIDE R20, R4, 0x4, R20 ;  /* 0x0000000404147825 */ /* 0x001fce00078e0214 */
[----:B------:R-:W0:Y:S01]  /*08d0*/  LDC.64 R14, c[0x0][0x3d8] ;  /* 0x0000f600ff0e7b82 */ /* 0x000e220000000a00 */
[----:B------:R3:W-:Y:S04]  /*08e0*/  STG.E desc[UR6][R20.64], R0 ;  /* 0x0000000014007986 */ /* 0x0007e8000c101906 */
[----:B------:R-:W4:Y:S01]  /*08f0*/  LDG.E R2, desc[UR6][R22.64] ;  /* 0x0000000616027981 */ /* 0x000f22000c1e1900 */
[C---:B-1----:R-:W-:Y:S02]  /*0900*/  IMAD.WIDE R18, R4.reuse, 0x4, R18 ;  /* 0x0000000404127825 */ /* 0x042fe400078e0212 */
[----:B------:R-:W1:Y:S01]  /*0910*/  LDC.64 R12, c[0x0][0x3e0] ;  /* 0x0000f800ff0c7b82 */ /* 0x000e620000000a00 */
[----:B------:R-:W-:Y:S01]  /*0920*/  BSSY.RECONVERGENT B2, `(.L_x_177) ;  /* 0x00001c9000027945 */ /* 0x000fe20003800200 */
[----:B--2---:R-:W-:-:S04]  /*0930*/  IMAD.WIDE R16, R4, 0x4, R16 ;  /* 0x0000000404107825 */ /* 0x004fc800078e0210 */
[----:B0-----:R-:W-:-:S04]  /*0940*/  IMAD.WIDE R14, R4, 0x4, R14 ;  /* 0x00000004040e7825 */ /* 0x001fc800078e020e */
[----:B-1----:R-:W-:-:S04]  /*0950*/  IMAD.WIDE R12, R4, 0x4, R12 ;  /* 0x00000004040c7825 */ /* 0x002fc800078e020c */
[----:B----4-:R-:W-:-:S04]  /*0960*/  FMUL R3, R2, R2 ;  /* 0x0000000202037220 */ /* 0x010fc80000400000 */
[----:B------:R-:W-:-:S04]  /*0970*/  FMUL R3, R2, R3 ;  /* 0x0000000302037220 */ /* 0x000fc80000400000 */
[----:B------:R-:W-:-:S05]  /*0980*/  FFMA R3, R0, R0, R3 ;  /* 0x0000000000037223 */ /* 0x000fca0000000003 */
[----:B------:R3:W-:Y:S01]  /*0990*/  STG.E desc[UR6][R18.64], R3 ;  /* 0x0000000312007986 */ /* 0x0007e2000c101906 */
[----:B------:R-:W-:-:S13]  /*09a0*/  FSETP.GTU.AND P0, PT, R3, RZ, PT ;  /* 0x000000ff0300720b */ /* 0x000fda0003f0c000 */
[----:B---3--:R-:W-:Y:S05]  /*09b0*/  @P0 BRA `(.L_x_178) ;  /* 0x0000001800fc0947 */ /* 0x008fea0003800000 */
[----:B------:R-:W2:Y:S04]  /*09c0*/  LDG.E R0, desc[UR6][R22.64] ;  /* 0x0000000616007981 */ /* 0x000ea8000c1e1900 */
[----:B------:R0:W5:Y:S01]  /*09d0*/  LDG.E R3, desc[UR6][R20.64] ;  /* 0x0000000614037981 */ /* 0x000162000c1e1900 */
[----:B------:R-:W-:Y:S01]  /*09e0*/  BSSY.RECONVERGENT B0, `(.L_x_179) ;  /* 0x000000f000007945 */ /* 0x000fe20003800200 */
[----:B--2---:R-:W-:-:S04]  /*09f0*/  FMUL R5, R0, R0 ;  /* 0x0000000000057220 */ /* 0x004fc80000400000 */
[----:B------:R-:W-:-:S04]  /*0a00*/  FMUL R0, R0, -R5 ;  /* 0x8000000500007220 */ /* 0x000fc80000400000 */
[----:B------:R0:W1:Y:S01]  /*0a10*/  MUFU.RSQ R5, R0 ;  /* 0x0000000000057308 */ /* 0x0000620000001400 */
[----:B------:R-:W-:-:S04]  /*0a20*/  IADD3 R2, PT, PT, R0, -0xd000000, RZ ;  /* 0xf300000000027810 */ /* 0x000fc80007ffe0ff */
[----:B------:R-:W-:-:S13]  /*0a30*/  ISETP.GT.U32.AND P0, PT, R2, 0x727fffff, PT ;  /* 0x727fffff0200780c */ /* 0x000fda0003f04070 */
[----:B01----:R-:W-:Y:S05]  /*0a40*/  @!P0 BRA `(.L_x_180) ;  /* 0x0000000000108947 */ /* 0x003fea0003800000 */
[----:B------:R-:W-:-:S07]  /*0a50*/  MOV R28, 0xa70 ;  /* 0x00000a70001c7802 */ /* 0x000fce0000000f00 */
[----:B-----5:R-:W-:Y:S05]  /*0a60*/  CALL.REL.NOINC `($__internal_7_$__cuda_sm20_sqrt_rn_f32_slowpath) ;  /* 0x0000002800707944 */ /* 0x020fea0003c00000 */
[----:B------:R-:W-:Y:S01]  /*0a70*/  IMAD.MOV.U32 R2, RZ, RZ, R5 ;  /* 0x000000ffff027224 */ /* 0x000fe200078e0005 */
[----:B------:R-:W-:Y:S06]  /*0a80*/  BRA `(.L_x_181) ;  /* 0x0000000000107947 */ /* 0x000fec0003800000 */
.L_x_180:
[----:B------:R-:W-:Y:S01]  /*0a90*/  FMUL.FTZ R7, R0, R5 ;  /* 0x0000000500077220 */ /* 0x000fe20000410000 */
[----:B------:R-:W-:-:S03]  /*0aa0*/  FMUL.FTZ R2, R5, 0.5 ;  /* 0x3f00000005027820 */ /* 0x000fc60000410000 */
[----:B------:R-:W-:-:S04]  /*0ab0*/  FFMA R0, -R7, R7, R0 ;  /* 0x0000000707007223 */ /* 0x000fc80000000100 */
[----:B------:R-:W-:-:S07]  /*0ac0*/  FFMA R2, R0, R2, R7 ;  /* 0x0000000200027223 */ /* 0x000fce0000000007 */
.L_x_181:
[----:B------:R-:W-:Y:S05]  /*0ad0*/  BSYNC.RECONVERGENT B0 ;  /* 0x0000000000007941 */ /* 0x000fea0003800200 */
.L_x_179:
        /* <DEDUP_REMOVED lines=9> */
[----:B------:R-:W-:Y:S02]  /*0b70*/  MOV R0, R2 ;  /* 0x0000000200007202 */ /* 0x000fe40000000f00 */
[----:B------:R-:W-:-:S07]  /*0b80*/  MOV R2, 0xba0 ;  /* 0x00000ba000027802 */ /* 0x000fce0000000f00 */
[----:B------:R-:W-:Y:S05]  /*0b90*/  CALL.REL.NOINC `($__internal_8_$__cuda_sm3x_div_rn_noftz_f32_slowpath) ;  /* 0x00000028007c7944 */ /* 0x000fea0003c00000 */
.L_x_183:
[----:B------:R-:W-:Y:S05]  /*0ba0*/  BSYNC.RECONVERGENT B3 ;  /* 0x0000000000037941 */ /* 0x000fea0003800200 */
.L_x_182:
[----:B------:R-:W-:Y:S01]  /*0bb0*/  HFMA2 R3, -RZ, RZ, 1.75, 0 ;  /* 0x3f000000ff037431 */ /* 0x000fe200000001ff */
[C---:B------:R-:W-:Y:S01]  /*0bc0*/  FSETP.NEU.AND P1, PT, |R0|.reuse, 1, PT ;  /* 0x3f8000000000780b */ /* 0x040fe20003f2d200 */
[----:B------:R-:W0:Y:S01]  /*0bd0*/  LDC.64 R10, c[0x0][0x3c0] ;  /* 0x0000f000ff0a7b82 */ /* 0x000e220000000a00 */
[C---:B------:R-:W-:Y:S02]  /*0be0*/  FSETP.GT.AND P0, PT, |R0|.reuse, 0.56000000238418579102, PT ;  /* 0x3f0f5c290000780b */ /* 0x040fe40003f04200 */
[----:B------:R-:W-:-:S04]  /*0bf0*/  FFMA R2, |R0|, -R3, 0.5 ;  /* 0x3f00000000027423 */ /* 0x000fc80000000a03 */
[----:B------:R-:W1:Y:S01]  /*0c00*/  MUFU.RSQ R3, R2 ;  /* 0x0000000200037308 */ /* 0x000e620000001400 */
[----:B0-----:R-:W-:-:S04]  /*0c10*/  IMAD.WIDE R10, R4, 0x4, R10 ;  /* 0x00000004040a7825 */ /* 0x001fc800078e020a */
[----:B-1----:R-:W-:Y:S01]  /*0c20*/  FMUL R5, R2, R3 ;  /* 0x0000000302057220 */ /* 0x002fe20000400000 */
[----:B------:R-:W-:-:S04]  /*0c30*/  FMUL R6, R3, -0.5 ;  /* 0xbf00000003067820 */ /* 0x000fc80000400000 */
[----:B------:R-:W-:-:S04]  /*0c40*/  FFMA R6, R5, R6, 0.5 ;  /* 0x3f00000005067423 */ /* 0x000fc80000000006 */
[----:B------:R-:W-:Y:S01]  /*0c50*/  FFMA R6, R5, R6, R5 ;  /* 0x0000000605067223 */ /* 0x000fe20000000005 */
[----:B------:R-:W-:-:S04]  /*0c60*/  MOV R5, 0x3d10ecef ;  /* 0x3d10ecef00057802 */ /* 0x000fc80000000f00 */
        /* <DEDUP_REMOVED lines=11> */
[----:B------:R-:W-:-:S03]  /*0d20*/  HFMA2 R5, -RZ, RZ, 1.9599609375, 20144 ;  /* 0x3fd774ebff057431 */ /* 0x000fc600000001ff */
        /* <DEDUP_REMOVED lines=12> */
[----:B------:R-:W-:Y:S02]  /*0df0*/  MOV R0, R6 ;  /* 0x0000000600007202 */ /* 0x000fe40000000f00 */
[----:B------:R-:W-:-:S07]  /*0e00*/  MOV R28, 0xe20 ;  /* 0x00000e20001c7802 */ /* 0x000fce0000000f00 */
[----:B------:R-:W-:Y:S05]  /*0e10*/  CALL.REL.NOINC `($__internal_7_$__cuda_sm20_sqrt_rn_f32_slowpath) ;  /* 0x0000002400847944 */ /* 0x000fea0003c00000 */
[----:B------:R-:W-:Y:S01]  /*0e20*/  MOV R7, R5 ;  /* 0x0000000500077202 */ /* 0x000fe20000000f00 */
[----:B------:R-:W-:Y:S06]  /*0e30*/  BRA `(.L_x_186) ;  /* 0x0000000000107947 */ /* 0x000fec0003800000 */
.L_x_185:
[----:B------:R-:W-:Y:S01]  /*0e40*/  FMUL.FTZ R7, R0, -R5 ;  /* 0x8000000500077220 */ /* 0x000fe20000410000 */
[----:B------:R-:W-:-:S03]  /*0e50*/  FMUL.FTZ R5, R5, 0.5 ;  /* 0x3f00000005057820 */ /* 0x000fc60000410000 */
[----:B------:R-:W-:-:S04]  /*0e60*/  FFMA R0, -R7, R7, -R0 ;  /* 0x0000000707007223 */ /* 0x000fc80000000900 */
[----:B------:R-:W-:-:S07]  /*0e70*/  FFMA R7, R0, R5, R7 ;  /* 0x0000000500077223 */ /* 0x000fce0000000007 */
.L_x_186:
[----:B------:R-:W-:Y:S05]  /*0e80*/  BSYNC.RECONVERGENT B0 ;  /* 0x0000000000007941 */ /* 0x000fea0003800200 */
.L_x_184:
        /* <DEDUP_REMOVED lines=15> */
[----:B------:R-:W-:Y:S02]  /*0f80*/  MOV R0, 0x40400000 ;  /* 0x4040000000007802 */ /* 0x000fe40000000f00 */
[----:B------:R-:W-:-:S07]  /*0f90*/  MOV R2, 0xfb0 ;  /* 0x00000fb000027802 */ /* 0x000fce0000000f00 */
[----:B------:R-:W-:Y:S05]  /*0fa0*/  CALL.REL.NOINC `($__internal_8_$__cuda_sm3x_div_rn_noftz_f32_slowpath) ;  /* 0x0000002400787944 */ /* 0x000fea0003c00000 */
[----:B------:R-:W-:-:S07]  /*0fb0*/  MOV R31, R0 ;  /* 0x00000000001f7202 */ /* 0x000fce0000000f00 */
.L_x_188:
[----:B------:R-:W-:Y:S05]  /*0fc0*/  BSYNC.RECONVERGENT B3 ;  /* 0x0000000000037941 */ /* 0x000fea0003800200 */
.L_x_187:
        /* <DEDUP_REMOVED lines=13> */
[----:B------:R-:W-:Y:S01]  /*10a0*/  SHF.L.U32 R2, R31, 0x8, RZ ;  /* 0x000000081f027819 */ /* 0x000fe200000006ff */
[----:B------:R-:W-:Y:S01]  /*10b0*/  HFMA2 R6, -RZ, RZ, 0, 0 ;  /* 0x00000000ff067431 */ /* 0x000fe200000001ff */
[----:B------:R-:W-:Y:S01]  /*10c0*/  MOV R0, R1 ;  /* 0x0000000100007202 */ /* 0x000fe20000000f00 */
[----:B------:R-:W0:Y:S01]  /*10d0*/  LDCU.64 UR8, c[0x4][URZ] ;  /* 0x01000000ff0877ac */ /* 0x000e220008000a00 */
[----:B------:R-:W-:Y:S01]  /*10e0*/  LOP3.LUT R33, R2, 0x80000000, RZ, 0xfc, !PT ;  /* 0x8000000002217812 */ /* 0x000fe200078efcff */
[----:B------:R-:W-:Y:S01]  /*10f0*/  UMOV UR5, URZ ;  /* 0x000000ff00057c82 */ /* 0x000fe20008000000 */
[----:B------:R-:W-:-:S05]  /*1100*/  UMOV UR4, URZ ;  /* 0x000000ff00047c82 */ /* 0x000fca0008000000 */
.L_x_191:
        /* <DEDUP_REMOVED lines=39> */
[----:B------:R-:W-:-:S04]  /*1380*/  IADD3 R0, PT, PT, -R2, RZ, RZ ;  /* 0x000000ff02007210 */ /* 0x000fc80007ffe1ff */
[----:B------:R-:W-:Y:S01]  /*1390*/  @!P0 MOV R2, R0 ;  /* 0x0000000000028202 */ /* 0x000fe20000000f00 */
[----:B-1----:R-:W-:-:S10]  /*13a0*/  DMUL R32, R28, UR4 ;  /* 0x000000041c207c28 */ /* 0x002fd40008000000 */
[----:B------:R-:W1:Y:S02]  /*13b0*/  F2F.F32.F64 R32, R32 ;  /* 0x0000002000207310 */ /* 0x000e640000301000 */
[----:B01----:R-:W-:-:S07]  /*13c0*/  FSEL R0, -R32, R32, !P1 ;  /* 0x0000002020007208 */ /* 0x003fce0004800100 */
.L_x_190:
[----:B------:R-:W-:Y:S05]  /*13d0*/  BSYNC.RECONVERGENT B0 ;  /* 0x0000000000007941 */ /* 0x000fea0003800200 */
.L_x_189:
[----:B------:R-:W2:Y:S04]  /*13e0*/  LDG.E R6, desc[UR6][R26.64] ;  /* 0x000000061a067981 */ /* 0x000ea8000c1e1900 */
[----:B------:R-:W3:Y:S01]  /*13f0*/  LDG.E R3, desc[UR6][R24.64] ;  /* 0x0000000618037981 */ /* 0x000ee2000c1e1900 */
[----:B------:R-:W-:Y:S01]  /*1400*/  HFMA2 R30, -RZ, RZ, 0.487060546875, -0.0625 ;  /* 0x37cbac00ff1e7431 */ /* 0x000fe200000001ff */
[----:B------:R-:W-:Y:S01]  /*1410*/  LOP3.LUT R28, R2, 0x1, RZ, 0xc0, !PT ;  /* 0x00000001021c7812 */ /* 0x000fe200078ec0ff */
[----:B------:R-:W-:Y:S01]  /*1420*/  FMUL R29, R0, R0 ;  /* 0x00000000001d7220 */ /* 0x000fe20000400000 */
[----:B------:R-:W-:Y:S01]  /*1430*/  MOV R31, 0x3e2aaaa8 ;  /* 0x3e2aaaa8001f7802 */ /* 0x000fe20000000f00 */
[----:B------:R-:W-:Y:S01]  /*1440*/  BSSY.RECONVERGENT B3, `(.L_x_192) ;  /* 0x000001c000037945 */ /* 0x000fe20003800200 */
[----:B------:R-:W-:Y:S01]  /*1450*/  ISETP.NE.U32.AND P0, PT, R28, 0x1, PT ;  /* 0x000000011c00780c */ /* 0x000fe20003f05070 */
[----:B------:R-:W-:Y:S01]  /*1460*/  IMAD.MOV.U32 R28, RZ, RZ, 0x3c0885e4 ;  /* 0x3c0885e4ff1c7424 */ /* 0x000fe200078e00ff */
[----:B------:R-:W-:-:S02]  /*1470*/  IADD3 R2, PT, PT, R2, 0x1, RZ ;  /* 0x0000000102027810 */ /* 0x000fc40007ffe0ff */
[----:B------:R-:W-:Y:S01]  /*1480*/  FSEL R0, R0, 1, !P0 ;  /* 0x3f80000000007808 */ /* 0x000fe20004000000 */
[----:B------:R-:W-:Y:S01]  /*1490*/  FFMA R30, R29, R30, -0.0013887860113754868507 ;  /* 0xbab607ed1d1e7423 */ /* 0x000fe2000000001e */
[----:B------:R-:W-:Y:S02]  /*14a0*/  FSEL R28, R28, 0.041666727513074874878, !P0 ;  /* 0x3d2aaabb1c1c7808 */ /* 0x000fe40004000000 */
[----:B------:R-:W-:Y:S02]  /*14b0*/  LOP3.LUT P1, RZ, R2, 0x2, RZ, 0xc0, !PT ;  /* 0x0000000202ff7812 */ /* 0x000fe4000782c0ff */
[----:B------:R-:W-:-:S05]  /*14c0*/  FSEL R30, R30, -0.00019574658654164522886, P0 ;  /* 0xb94d41531e1e7808 */ /* 0x000fca0000000000 */
[----:B------:R-:W-:Y:S01]  /*14d0*/  FFMA R28, R29, R30, R28 ;  /* 0x0000001e1d1c7223 */ /* 0x000fe2000000001c */
[----:B------:R-:W-:-:S05]  /*14e0*/  FSEL R30, -R31, -0.4999999701976776123, !P0 ;  /* 0xbeffffff1f1e7808 */ /* 0x000fca0004000100 */
[C---:B------:R-:W-:Y:S01]  /*14f0*/  FFMA R28, R29.reuse, R28, R30 ;  /* 0x0000001c1d1c7223 */ /* 0x040fe2000000001e */
[----:B------:R-:W-:-:S04]  /*1500*/  FFMA R29, R29, R0, RZ ;  /* 0x000000001d1d7223 */ /* 0x000fc800000000ff */
[----:B------:R-:W-:-:S04]  /*1510*/  FFMA R0, R29, R28, R0 ;  /* 0x0000001c1d007223 */ /* 0x000fc80000000000 */
[----:B------:R-:W-:-:S04]  /*1520*/  @P1 FADD R0, RZ, -R0 ;  /* 0x80000000ff001221 */ /* 0x000fc80000000000 */
[----:B------:R-:W-:Y:S01]  /*1530*/  FMUL R7, R7, R0 ;  /* 0x0000000007077220 */ /* 0x000fe20000400000 */
[----:B--2---:R-:W-:-:S04]  /*1540*/  FMUL R6, R6, 3 ;  /* 0x4040000006067820 */ /* 0x004fc80000400000 */
[----:B------:R-:W0:Y:S08]  /*1550*/  MUFU.RCP R5, R6 ;  /* 0x0000000600057308 */ /* 0x000e300000001000 */
[----:B---3--:R-:W1:Y:S01]  /*1560*/  FCHK P0, R3, R6 ;  /* 0x0000000603007302 */ /* 0x008e620000000000 */
        /* <DEDUP_REMOVED lines=9> */
.L_x_193:
[----:B------:R-:W-:Y:S05]  /*1600*/  BSYNC.RECONVERGENT B3 ;  /* 0x0000000000037941 */ /* 0x000fea0003800200 */
.L_x_192:
[----:B------:R-:W-:-:S05]  /*1610*/  FADD R5, R7, -R0 ;  /* 0x8000000007057221 */ /* 0x000fca0000000000 */
[----:B------:R0:W-:Y:S04]  /*1620*/  STG.E desc[UR6][R16.64], R5 ;  /* 0x0000000510007986 */ /* 0x0001e8000c101906 */
[----:B------:R-:W2:Y:S04]  /*1630*/  LDG.E R6, desc[UR6][R10.64] ;  /* 0x000000060a067981 */ /* 0x000ea8000c1e1900 */
[----:B------:R0:W5:Y:S01]  /*1640*/  LDG.E R7, desc[UR6][R8.64] ;  /* 0x0000000608077981 */ /* 0x000162000c1e1900 */
[----:B------:R-:W-:Y:S01]  /*1650*/  UMOV UR4, 0x5a7ed197 ;  /* 0x5a7ed19700047882 */ /* 0x000fe20000000000 */
[----:B------:R-:W-:Y:S01]  /*1660*/  UMOV UR5, 0x401921fb ;  /* 0x401921fb00057882 */ /* 0x000fe20000000000 */
[----:B------:R-:W-:Y:S01]  /*1670*/  HFMA2 R29, -RZ, RZ, 2.125, 0 ;  /* 0x40400000ff1d7431 */ /* 0x000fe200000001ff */
[----:B------:R-:W-:Y:S01]  /*1680*/  MOV R0, 0x3eaaaaab ;  /* 0x3eaaaaab00007802 */ /* 0x000fe20000000f00 */
[----:B------:R-:W-:Y:S04]  /*1690*/  BSSY.RECONVERGENT B3, `(.L_x_194) ;  /* 0x000000f000037945 */ /* 0x000fe80003800200 */
        /* <DEDUP_REMOVED lines=10> */
[----:B------:R-:W-:Y:S02]  /*1740*/  MOV R0, 0x40400000 ;  /* 0x4040000000007802 */ /* 0x000fe40000000f00 */
[----:B------:R-:W-:-:S07]  /*1750*/  MOV R2, 0x1770 ;  /* 0x0000177000027802 */ /* 0x000fce0000000f00 */
[----:B-----5:R-:W-:Y:S05]  /*1760*/  CALL.REL.NOINC `($__internal_8_$__cuda_sm3x_div_rn_noftz_f32_slowpath) ;  /* 0x0000001c00887944 */ /* 0x020fea0003c00000 */
[----:B------:R-:W-:-:S07]  /*1770*/  MOV R31, R0 ;  /* 0x00000000001f7202 */ /* 0x000fce0000000f00 */
.L_x_195:
[----:B------:R-:W-:Y:S05]  /*1780*/  BSYNC.RECONVERGENT B3 ;  /* 0x0000000000037941 */ /* 0x000fea0003800200 */
.L_x_194:
        /* <DEDUP_REMOVED lines=20> */
.L_x_198:
[----:B0-----:R-:W-:Y:S02]  /*18d0*/  MOV R28, UR8 ;  /* 0x00000008001c7c02 */ /* 0x001fe40008000f00 */
        /* <DEDUP_REMOVED lines=38> */
[----:B------:R-:W-:-:S04]  /*1b40*/  IADD3 R0, PT, PT, -R2, RZ, RZ ;  /* 0x000000ff02007210 */ /* 0x000fc80007ffe1ff */
[----:B------:R-:W-:Y:S01]  /*1b50*/  @!P0 MOV R2, R0 ;  /* 0x0000000000028202 */ /* 0x000fe20000000f00 */
[----:B-1----:R-:W-:-:S10]  /*1b60*/  DMUL R32, R28, UR4 ;  /* 0x000000041c207c28 */ /* 0x002fd40008000000 */
[----:B------:R-:W1:Y:S02]  /*1b70*/  F2F.F32.F64 R32, R32 ;  /* 0x0000002000207310 */ /* 0x000e640000301000 */
[----:B01----:R-:W-:-:S07]  /*1b80*/  FSEL R0, -R32, R32, !P1 ;  /* 0x0000002020007208 */ /* 0x003fce0004800100 */
.L_x_197:
[----:B------:R-:W-:Y:S05]  /*1b90*/  BSYNC.RECONVERGENT B0 ;  /* 0x0000000000007941 */ /* 0x000fea0003800200 */
.L_x_196:
[----:B------:R-:W2:Y:S04]  /*1ba0*/  LDG.E R6, desc[UR6][R26.64] ;  /* 0x000000061a067981 */ /* 0x000ea8000c1e1900 */
[----:B------:R-:W3:Y:S01]  /*1bb0*/  LDG.E R3, desc[UR6][R24.64] ;  /* 0x0000000618037981 */ /* 0x000ee2000c1e1900 */
[----:B------:R-:W-:Y:S02]  /*1bc0*/  HFMA2 R30, -RZ, RZ, 0.487060546875, -0.0625 ;  /* 0x37cbac00ff1e7431 */ /* 0x000fe400000001ff */
[----:B------:R-:W-:Y:S01]  /*1bd0*/  FMUL R29, R0, R0 ;  /* 0x00000000001d7220 */ /* 0x000fe20000400000 */
[C---:B------:R-:W-:Y:S01]  /*1be0*/  LOP3.LUT R28, R2.reuse, 0x1, RZ, 0xc0, !PT ;  /* 0x00000001021c7812 */ /* 0x040fe200078ec0ff */
[----:B------:R-:W-:Y:S01]  /*1bf0*/  HFMA2 R31, -RZ, RZ, 1.541015625, -0.052001953125 ;  /* 0x3e2aaaa8ff1f7431 */ /* 0x000fe200000001ff */
[----:B------:R-:W-:Y:S01]  /*1c00*/  IADD3 R2, PT, PT, R2, 0x1, RZ ;  /* 0x0000000102027810 */ /* 0x000fe20007ffe0ff */
[----:B------:R-:W-:Y:S01]  /*1c10*/  BSSY.RECONVERGENT B3, `(.L_x_199) ;  /* 0x000001b000037945 */ /* 0x000fe20003800200 */
[----:B------:R-:W-:-:S02]  /*1c20*/  ISETP.NE.U32.AND P0, PT, R28, 0x1, PT ;  /* 0x000000011c00780c */ /* 0x000fc40003f05070 */
[----:B------:R-:W-:Y:S01]  /*1c30*/  MOV R28, 0x3c0885e4 ;  /* 0x3c0885e4001c7802 */ /* 0x000fe20000000f00 */
[----:B------:R-:W-:Y:S01]  /*1c40*/  FFMA R30, R29, R30, -0.0013887860113754868507 ;  /* 0xbab607ed1d1e7423 */ /* 0x000fe2000000001e */
[----:B------:R-:W-:Y:S02]  /*1c50*/  FSEL R0, R0, 1, !P0 ;  /* 0x3f80000000007808 */ /* 0x000fe40004000000 */
[----:B------:R-:W-:Y:S02]  /*1c60*/  FSEL R28, R28, 0.041666727513074874878, !P0 ;  /* 0x3d2aaabb1c1c7808 */ /* 0x000fe40004000000 */
[----:B------:R-:W-:Y:S02]  /*1c70*/  FSEL R30, R30, -0.00019574658654164522886, P0 ;  /* 0xb94d41531e1e7808 */ /* 0x000fe40000000000 */
[----:B------:R-:W-:-:S03]  /*1c80*/  LOP3.LUT P1, RZ, R2, 0x2, RZ, 0xc0, !PT ;  /* 0x0000000202ff7812 */ /* 0x000fc6000782c0ff */
[----:B------:R-:W-:Y:S01]  /*1c90*/  FFMA R28, R29, R30, R28 ;  /* 0x0000001e1d1c7223 */ /* 0x000fe2000000001c */
[----:B------:R-:W-:-:S05]  /*1ca0*/  FSEL R30, -R31, -0.4999999701976776123, !P0 ;  /* 0xbeffffff1f1e7808 */ /* 0x000fca0004000100 */
[C---:B------:R-:W-:Y:S01]  /*1cb0*/  FFMA R28, R29.reuse, R28, R30 ;  /* 0x0000001c1d1c7223 */ /* 0x040fe2000000001e */
[----:B------:R-:W-:-:S04]  /*1cc0*/  FFMA R29, R29, R0, RZ ;  /* 0x000000001d1d7223 */ /* 0x000fc800000000ff */
[----:B------:R-:W-:-:S04]  /*1cd0*/  FFMA R0, R29, R28, R0 ;  /* 0x0000001c1d007223 */ /* 0x000fc80000000000 */
[----:B------:R-:W-:-:S04]  /*1ce0*/  @P1 FADD R0, RZ, -R0 ;  /* 0x80000000ff001221 */ /* 0x000fc80000000000 */
[----:B-----5:R-:W-:Y:S01]  /*1cf0*/  FMUL R7, R7, R0 ;  /* 0x0000000007077220 */ /* 0x020fe20000400000 */
        /* <DEDUP_REMOVED lines=12> */
.L_x_200:
[----:B------:R-:W-:Y:S05]  /*1dc0*/  BSYNC.RECONVERGENT B3 ;  /* 0x0000000000037941 */ /* 0x000fea0003800200 */
.L_x_199:
        /* <DEDUP_REMOVED lines=19> */
[----:B------:R-:W-:Y:S02]  /*1f00*/  MOV R0, 0x40400000 ;  /* 0x4040000000007802 */ /* 0x000fe40000000f00 */
[----:B------:R-:W-:-:S07]  /*1f10*/  MOV R2, 0x1f30 ;  /* 0x00001f3000027802 */ /* 0x000fce0000000f00 */
[----:B-----5:R-:W-:Y:S05]  /*1f20*/  CALL.REL.NOINC `($__internal_8_$__cuda_sm3x_div_rn_noftz_f32_slowpath) ;  /* 0x0000001400987944 */ /* 0x020fea0003c00000 */
[----:B------:R-:W-:-:S07]  /*1f30*/  MOV R7, R0 ;  /* 0x0000000000077202 */ /* 0x000fce0000000f00 */
.L_x_202:
[----:B------:R-:W-:Y:S05]  /*1f40*/  BSYNC.RECONVERGENT B3 ;  /* 0x0000000000037941 */ /* 0x000fea0003800200 */
.L_x_201:
[C---:B------:R-:W-:Y:S01]  /*1f50*/  FMUL R0, R7.reuse, 0.63661974668502807617 ;  /* 0x3f22f98307007820 */ /* 0x040fe20000400000 */
[----:B------:R-:W-:Y:S01]  /*1f60*/  FSETP.GE.AND P0, PT, |R7|, 105615, PT ;  /* 0x47ce47800700780b */ /* 0x000fe20003f06200 */
[----:B------:R-:W-:Y:S02]  /*1f70*/  BSSY.RECONVERGENT B0, `(.L_x_203) ;  /* 0x000003e000007945 */ /* 0x000fe40003800200 */
        /* <DEDUP_REMOVED lines=17> */
.L_x_205:
        /* <DEDUP_REMOVED lines=42> */
[----:B------:R-:W0:Y:S02]  /*2330*/  F2F.F32.F64 R28, R28 ;  /* 0x0000001c001c7310 */ /* 0x000e240000301000 */
[----:B0-----:R-:W-:-:S07]  /*2340*/  FSEL R6, -R28, R28, !P1 ;  /* 0x0000001c1c067208 */ /* 0x001fce0004800100 */
.L_x_204:
[----:B------:R-:W-:Y:S05]  /*2350*/  BSYNC.RECONVERGENT B0 ;  /* 0x0000000000007941 */ /* 0x000fea0003800200 */
.L_x_203:
        /* <DEDUP_REMOVED lines=10> */
[----:B------:R-:W-:Y:S01]  /*2400*/  FSEL R10, -R10, -0.4999999701976776123, !P0 ;  /* 0xbeffffff0a0a7808 */ /* 0x000fe20004000100 */
[----:B------:R-:W-:Y:S01]  /*2410*/  FFMA R9, R2, R9, -0.0013887860113754868507 ;  /* 0xbab607ed02097423 */ /* 0x000fe20000000009 */
[----:B------:R-:W-:Y:S02]  /*2420*/  FSEL R7, R7, 0.041666727513074874878, !P0 ;  /* 0x3d2aaabb07077808 */ /* 0x000fe40004000000 */
[----:B------:R-:W-:Y:S02]  /*2430*/  LOP3.LUT P1, RZ, R5, 0x2, RZ, 0xc0, !PT ;  /* 0x0000000205ff7812 */ /* 0x000fe4000782c0ff */
[----:B------:R-:W-:-:S05]  /*2440*/  FSEL R9, R9, -0.00019574658654164522886, P0 ;  /* 0xb94d415309097808 */ /* 0x000fca0000000000 */
[----:B------:R-:W-:Y:S01]  /*2450*/  FFMA R9, R2, R9, R7 ;  /* 0x0000000902097223 */ /* 0x000fe20000000007 */
[----:B------:R-:W-:-:S03]  /*2460*/  FSEL R7, R6, 1, !P0 ;  /* 0x3f80000006077808 */ /* 0x000fc60004000000 */
[C---:B------:R-:W-:Y:S02]  /*2470*/  FFMA R9, R2.reuse, R9, R10 ;  /* 0x0000000902097223 */ /* 0x040fe4000000000a */
[----:B------:R-:W-:-:S04]  /*2480*/  FFMA R2, R2, R7, RZ ;  /* 0x0000000702027223 */ /* 0x000fc800000000ff */
[----:B------:R-:W-:-:S04]  /*2490*/  FFMA R7, R2, R9, R7 ;  /* 0x0000000902077223 */ /* 0x000fc80000000007 */
[----:B------:R-:W-:Y:S01]  /*24a0*/  @P1 FADD R7, RZ, -R7 ;  /* 0x80000007ff071221 */ /* 0x000fe20000000000 */
[----:B--2---:R-:W-:-:S04]  /*24b0*/  FMUL R0, R0, -3 ;  /* 0xc040000000007820 */ /* 0x004fc80000400000 */
        /* <DEDUP_REMOVED lines=8> */
[----:B------:R-:W-:-:S07]  /*2540*/  MOV R2, 0x2560 ;  /* 0x0000256000027802 */ /* 0x000fce0000000f00 */
[----:B-----5:R-:W-:Y:S05]  /*2550*/  CALL.REL.NOINC `($__internal_8_$__cuda_sm3x_div_rn_noftz_f32_slowpath) ;  /* 0x00000010000c7944 */ /* 0x020fea0003c00000 */
[----:B------:R-:W-:-:S07]  /*2560*/  MOV R5, R0 ;  /* 0x0000000000057202 */ /* 0x000fce0000000f00 */
.L_x_207:
[----:B------:R-:W-:Y:S05]  /*2570*/  BSYNC.RECONVERGENT B3 ;  /* 0x0000000000037941 */ /* 0x000fea0003800200 */
.L_x_206:
[----:B-----5:R-:W-:-:S05]  /*2580*/  FFMA R5, R8, R7, R5 ;  /* 0x0000000708057223 */ /* 0x020fca0000000005 */
[----:B------:R0:W-:Y:S04]  /*2590*/  STG.E desc[UR6][R12.64], R5 ;  /* 0x000000050c007986 */ /* 0x0001e8000c101906 */
[----:B------:R0:W5:Y:S02]  /*25a0*/  LDG.E R3, desc[UR6][R18.64] ;  /* 0x0000000612037981 */ /* 0x000164000c1e1900 */
.L_x_178:
[----:B------:R-:W-:Y:S05]  /*25b0*/  BSYNC.RECONVERGENT B2 ;  /* 0x0000000000027941 */ /* 0x000fea0003800200 */
.L_x_177:
[----:B-----5:R-:W-:Y:S01]  /*25c0*/  FSETP.GT.AND P0, PT, R3, RZ, PT ;  /* 0x000000ff0300720b */ /* 0x020fe20003f04000 */
[----:B------:R-:W-:-:S12]  /*25d0*/  BSSY.RECONVERGENT B2, `(.L_x_208) ;  /* 0x00000cb000027945 */ /* 0x000fd80003800200 */
[----:B------:R-:W-:Y:S05]  /*25e0*/  @!P0 BRA `(.L_x_209) ;  /* 0x0000000c00248947 */ /* 0x000fea0003800000 */
[----:B------:R1:W5:Y:S01]  /*25f0*/  LDG.E R2, desc[UR6][R20.64] ;  /* 0x0000000614027981 */ /* 0x000362000c1e1900 */
[----:B------:R-:W-:Y:S01]  /*2600*/  IADD3 R0, PT, PT, R3, -0xd000000, RZ ;  /* 0xf300000003007810 */ /* 0x000fe20007ffe0ff */
[----:B------:R1:W2:Y:S01]  /*2610*/  MUFU.RSQ R6, R3 ;  /* 0x0000000300067308 */ /* 0x0002a20000001400 */
[----:B------:R-:W-:Y:S02]  /*2620*/  BSSY.RECONVERGENT B0, `(.L_x_210) ;  /* 0x000000b000007945 */ /* 0x000fe40003800200 */
[----:B------:R-:W-:-:S13]  /*2630*/  ISETP.GT.U32.AND P0, PT, R0, 0x727fffff, PT ;  /* 0x727fffff0000780c */ /* 0x000fda0003f04070 */
[----:B-1----:R-:W-:Y:S05]  /*2640*/  @!P0 BRA `(.L_x_211) ;  /* 0x0000000000108947 */ /* 0x002fea0003800000 */
[----:B------:R-:W-:Y:S02]  /*2650*/  MOV R0, R3 ;  /* 0x0000000300007202 */ /* 0x000fe40000000f00 */
[----:B------:R-:W-:-:S07]  /*2660*/  MOV R28, 0x2680 ;  /* 0x00002680001c7802 */ /* 0x000fce0000000f00 */
[----:B0-2--5:R-:W-:Y:S05]  /*2670*/  CALL.REL.NOINC `($__internal_7_$__cuda_sm20_sqrt_rn_f32_slowpath) ;  /* 0x0000000c006c7944 */ /* 0x025fea0003c00000 */
[----:B------:R-:W-:Y:S05]  /*2680*/  BRA `(.L_x_212) ;  /* 0x0000000000107947 */ /* 0x000fea0003800000 */
.L_x_211:
[C---:B--2---:R-:W-:Y:S01]  /*2690*/  FMUL.FTZ R0, R6.reuse, R3 ;  /* 0x0000000306007220 */ /* 0x044fe20000410000 */
[----:B0-----:R-:W-:-:S03]  /*26a0*/  FMUL.FTZ R5, R6, 0.5 ;  /* 0x3f00000006057820 */ /* 0x001fc60000410000 */
[----:B------:R-:W-:-:S04]  /*26b0*/  FFMA R3, -R0, R0, R3 ;  /* 0x0000000000037223 */ /* 0x000fc80000000103 */
[----:B------:R-:W-:-:S07]  /*26c0*/  FFMA R5, R3, R5, R0 ;  /* 0x0000000503057223 */ /* 0x000fce0000000000 */
.L_x_212:
[----:B------:R-:W-:Y:S05]  /*26d0*/  BSYNC.RECONVERGENT B0 ;  /* 0x0000000000007941 */ /* 0x000fea0003800200 */
.L_x_210:
[----:B------:R-:W2:Y:S04]  /*26e0*/  LDG.E R11, desc[UR6][R26.64] ;  /* 0x000000061a0b7981 */ /* 0x000ea8000c1e1900 */
[----:B------:R-:W3:Y:S01]  /*26f0*/  LDG.E R3, desc[UR6][R24.64] ;  /* 0x0000000618037981 */ /* 0x000ee2000c1e1900 */
[C-C-:B-----5:R-:W-:Y:S01]  /*2700*/  FADD R0, R2.reuse, R5.reuse ;  /* 0x0000000502007221 */ /* 0x160fe20000000000 */
[C---:B------:R-:W-:Y:S01]  /*2710*/  FADD R6, R2.reuse, -R5 ;  /* 0x8000000502067221 */ /* 0x040fe20000000000 */
[----:B------:R-:W-:Y:S01]  /*2720*/  FSETP.GEU.AND P3, PT, R2, R5, PT ;  /* 0x000000050200720b */ /* 0x000fe20003f6e000 */
[----:B------:R-:W-:Y:S01]  /*2730*/  BSSY.RECONVERGENT B3, `(.L_x_213) ;  /* 0x000002d000037945 */ /* 0x000fe20003800200 */
[----:B------:R-:W-:Y:S01]  /*2740*/  FMUL R7, |R0|, 16777216 ;  /* 0x4b80000000077820 */ /* 0x000fe20000400200 */
[----:B------:R-:W-:Y:S01]  /*2750*/  FMUL R9, |R6|, 16777216 ;  /* 0x4b80000006097820 */ /* 0x000fe20000400200 */
[----:B------:R-:W-:-:S02]  /*2760*/  FSETP.GEU.AND P0, PT, |R0|, 1.175494350822287508e-38, PT ;  /* 0x008000000000780b */ /* 0x000fc40003f0e200 */
[----:B------:R-:W-:Y:S02]  /*2770*/  FSETP.GEU.AND P1, PT, |R6|, 1.175494350822287508e-38, PT ;  /* 0x008000000600780b */ /* 0x000fe40003f2e200 */
[----:B------:R-:W-:Y:S02]  /*2780*/  FSEL R7, R7, |R0|, !P0 ;  /* 0x4000000007077208 */ /* 0x000fe40004000000 */
[----:B------:R-:W-:Y:S02]  /*2790*/  FSEL R29, R9, |R6|, !P1 ;  /* 0x40000006091d7208 */ /* 0x000fe40004800000 */
[----:B------:R0:W1:Y:S08]  /*27a0*/  MUFU.LG2 R8, R7 ;  /* 0x0000000700087308 */ /* 0x0000700000000c00 */
[----:B------:R-:W4:Y:S01]  /*27b0*/  MUFU.LG2 R10, R29 ;  /* 0x0000001d000a7308 */ /* 0x000f220000000c00 */
[----:B0-----:R-:W-:-:S05]  /*27c0*/  FADD R7, R0, R0 ;  /* 0x0000000000077221 */ /* 0x001fca0000000000 */
[----:B------:R-:W-:Y:S01]  /*27d0*/  FSETP.NEU.AND P2, PT, R7, R0, PT ;  /* 0x000000000700720b */ /* 0x000fe20003f4d000 */
[----:B-1----:R-:W-:-:S04]  /*27e0*/  @!P0 FADD R8, R8, -24 ;  /* 0xc1c0000008088421 */ /* 0x002fc80000000000 */
[----:B------:R-:W-:Y:S01]  /*27f0*/  FMUL R28, R8, -0.6666666865348815918 ;  /* 0xbf2aaaab081c7820 */ /* 0x000fe20000400000 */
[----:B----4-:R-:W-:-:S03]  /*2800*/  @!P1 FADD R10, R10, -24 ;  /* 0xc1c000000a0a9421 */ /* 0x010fc60000000000 */
[----:B------:R-:W0:Y:S01]  /*2810*/  MUFU.EX2 R9, R28 ;  /* 0x0000001c00097308 */ /* 0x000e220000000800 */
[----:B------:R-:W-:Y:S01]  /*2820*/  FSETP.GEU.AND P1, PT, R2, -R5, PT ;  /* 0x800000050200720b */ /* 0x000fe20003f2e000 */
[----:B------:R-:W-:-:S06]  /*2830*/  FMUL R31, R10, -0.6666666865348815918 ;  /* 0xbf2aaaab0a1f7820 */ /* 0x000fcc0000400000 */
[----:B------:R-:W1:Y:S01]  /*2840*/  MUFU.EX2 R31, R31 ;  /* 0x0000001f001f7308 */ /* 0x000e620000000800 */
[----:B0-----:R-:W-:-:S04]  /*2850*/  FMUL R30, |R0|, R9 ;  /* 0x00000009001e7220 */ /* 0x001fc80000400200 */
[----:B------:R-:W-:Y:S01]  /*2860*/  FMUL R29, R9, -R30 ;  /* 0x8000001e091d7220 */ /* 0x000fe20000400000 */
[----:B------:R-:W-:-:S03]  /*2870*/  FADD R9, R6, R6 ;  /* 0x0000000606097221 */ /* 0x000fc60000000000 */
[----:B------:R-:W-:Y:S01]  /*2880*/  FFMA R29, R30, R29, 1 ;  /* 0x3f8000001e1d7423 */ /* 0x000fe2000000001d */
[----:B-1----:R-:W-:Y:S01]  /*2890*/  FMUL R10, |R6|, R31 ;  /* 0x0000001f060a7220 */ /* 0x002fe20000400200 */
[----:B------:R-:W-:Y:S02]  /*28a0*/  FSETP.NEU.AND P4, PT, R9, R6, PT ;  /* 0x000000060900720b */ /* 0x000fe40003f8d000 */
[----:B------:R-:W-:Y:S01]  /*28b0*/  FMUL R29, R29, 0.3333333432674407959 ;  /* 0x3eaaaaab1d1d7820 */ /* 0x000fe20000400000 */
[----:B------:R-:W-:-:S03]  /*28c0*/  FMUL R33, R31, -R10 ;  /* 0x8000000a1f217220 */ /* 0x000fc60000400000 */
[----:B------:R-:W-:Y:S01]  /*28d0*/  FFMA R29, R30, R29, R30 ;  /* 0x0000001d1e1d7223 */ /* 0x000fe2000000001e */
[----:B------:R-:W-:-:S04]  /*28e0*/  FFMA R33, R10, R33, 1 ;  /* 0x3f8000000a217423 */ /* 0x000fc80000000021 */
[----:B------:R-:W-:Y:S01]  /*28f0*/  FMUL R33, R33, 0.3333333432674407959 ;  /* 0x3eaaaaab21217820 */ /* 0x000fe20000400000 */
[----:B------:R-:W-:-:S03]  /*2900*/  @P2 FSEL R7, -R29, R29, !P1 ;  /* 0x0000001d1d072208 */ /* 0x000fc60004800100 */
[----:B------:R-:W-:-:S05]  /*2910*/  FFMA R33, R10, R33, R10 ;  /* 0x000000210a217223 */ /* 0x000fca000000000a */
[----:B------:R-:W-:-:S05]  /*2920*/  @P4 FSEL R9, -R33, R33, !P3 ;  /* 0x0000002121094208 */ /* 0x000fca0005800100 */
[----:B------:R-:W-:Y:S01]  /*2930*/  FADD R7, R7, R9 ;  /* 0x0000000907077221 */ /* 0x000fe20000000000 */
        /* <DEDUP_REMOVED lines=12> */
.L_x_214:
[----:B------:R-:W-:Y:S05]  /*2a00*/  BSYNC.RECONVERGENT B3 ;  /* 0x0000000000037941 */ /* 0x000fea0003800200 */
.L_x_213:
[----:B------:R-:W0:Y:S01]  /*2a10*/  LDC.64 R2, c[0x0][0x3e8] ;  /* 0x0000fa00ff027b82 */ /* 0x000e220000000a00 */
[----:B------:R-:W-:-:S05]  /*2a20*/  FADD R5, R7, -R0 ;  /* 0x8000000007057221 */ /* 0x000fca0000000000 */
[----:B------:R1:W-:Y:S01]  /*2a30*/  STG.E desc[UR6][R16.64], R5 ;  /* 0x0000000510007986 */ /* 0x0003e2000c101906 */
[----:B0-----:R-:W-:-:S05]  /*2a40*/  IMAD.WIDE R6, R4, 0x4, R2 ;  /* 0x0000000404067825 */ /* 0x001fca00078e0202 */
[----:B------:R1:W-:Y:S04]  /*2a50*/  STG.E desc[UR6][R6.64], RZ ;  /* 0x000000ff06007986 */ /* 0x0003e8000c101906 */
[----:B------:R-:W2:Y:S04]  /*2a60*/  LDG.E R0, desc[UR6][R18.64] ;  /* 0x0000000612007981 */ /* 0x000ea8000c1e1900 */
[----:B------:R1:W5:Y:S01]  /*2a70*/  LDG.E R2, desc[UR6][R20.64] ;  /* 0x0000000614027981 */ /* 0x000362000c1e1900 */
[----:B------:R-:W-:Y:S01]  /*2a80*/  BSSY.RECONVERGENT B0, `(.L_x_215) ;  /* 0x000000c000007945 */ /* 0x000fe20003800200 */
[----:B--2---:R-:W-:Y:S01]  /*2a90*/  IADD3 R8, PT, PT, R0, -0xd000000, RZ ;  /* 0xf300000000087810 */ /* 0x004fe20007ffe0ff */
[----:B------:R1:W0:Y:S03]  /*2aa0*/  MUFU.RSQ R3, R0 ;  /* 0x0000000000037308 */ /* 0x0002260000001400 */
[----:B------:R-:W-:-:S13]  /*2ab0*/  ISETP.GT.U32.AND P0, PT, R8, 0x727fffff, PT ;  /* 0x727fffff0800780c */ /* 0x000fda0003f04070 */
[----:B-1----:R-:W-:Y:S05]  /*2ac0*/  @!P0 BRA `(.L_x_216) ;  /* 0x00000000000c8947 */ /* 0x002fea0003800000 */
[----:B------:R-:W-:-:S07]  /*2ad0*/  MOV R28, 0x2af0 ;  /* 0x00002af0001c7802 */ /* 0x000fce0000000f00 */
[----:B0----5:R-:W-:Y:S05]  /*2ae0*/  CALL.REL.NOINC `($__internal_7_$__cuda_sm20_sqrt_rn_f32_slowpath) ;  /* 0x0000000800507944 */ /* 0x021fea0003c00000 */
[----:B------:R-:W-:Y:S05]  /*2af0*/  BRA `(.L_x_217) ;  /* 0x0000000000107947 */ /* 0x000fea0003800000 */
.L_x_216:
[----:B0-----:R-:W-:Y:S01]  /*2b00*/  FMUL.FTZ R5, R0, R3 ;  /* 0x0000000300057220 */ /* 0x001fe20000410000 */
[----:B------:R-:W-:-:S03]  /*2b10*/  FMUL.FTZ R3, R3, 0.5 ;  /* 0x3f00000003037820 */ /* 0x000fc60000410000 */
[----:B------:R-:W-:-:S04]  /*2b20*/  FFMA R0, -R5, R5, R0 ;  /* 0x0000000505007223 */ /* 0x000fc80000000100 */
[----:B------:R-:W-:-:S07]  /*2b30*/  FFMA R5, R0, R3, R5 ;  /* 0x0000000300057223 */ /* 0x000fce0000000005 */
.L_x_217:
[----:B------:R-:W-:Y:S05]  /*2b40*/  BSYNC.RECONVERGENT B0 ;  /* 0x0000000000007941 */ /* 0x000fea0003800200 */
.L_x_215:
[----:B------:R0:W2:Y:S04]  /*2b50*/  LDG.E R28, desc[UR6][R26.64] ;  /* 0x000000061a1c7981 */ /* 0x0000a8000c1e1900 */
        /* <DEDUP_REMOVED lines=11> */
[----:B------:R1:W4:Y:S08]  /*2c10*/  MUFU.LG2 R8, R7 ;  /* 0x0000000700087308 */ /* 0x0003300000000c00 */
[----:B0-----:R-:W0:Y:S01]  /*2c20*/  MUFU.LG2 R26, R11 ;  /* 0x0000000b001a7308 */ /* 0x001e220000000c00 */
[----:B-1----:R-:W-:-:S05]  /*2c30*/  FADD R7, R6, R6 ;  /* 0x0000000606077221 */ /* 0x002fca0000000000 */
[----:B------:R-:W-:Y:S01]  /*2c40*/  FSETP.NEU.AND P2, PT, R7, R6, PT ;  /* 0x000000060700720b */ /* 0x000fe20003f4d000 */
[----:B----4-:R-:W-:-:S04]  /*2c50*/  @!P0 FADD R8, R8, -24 ;  /* 0xc1c0000008088421 */ /* 0x010fc80000000000 */
[----:B------:R-:W-:Y:S01]  /*2c60*/  FMUL R10, R8, -0.6666666865348815918 ;  /* 0xbf2aaaab080a7820 */ /* 0x000fe20000400000 */
[----:B0-----:R-:W-:-:S03]  /*2c70*/  @!P1 FADD R26, R26, -24 ;  /* 0xc1c000001a1a9421 */ /* 0x001fc60000000000 */
[----:B------:R-:W0:Y:S01]  /*2c80*/  MUFU.EX2 R9, R10 ;  /* 0x0000000a00097308 */ /* 0x000e220000000800 */
[----:B------:R-:W-:Y:S01]  /*2c90*/  FSETP.GEU.AND P1, PT, R2, -R5, PT ;  /* 0x800000050200720b */ /* 0x000fe20003f2e000 */
[----:B------:R-:W-:-:S06]  /*2ca0*/  FMUL R27, R26, -0.6666666865348815918 ;  /* 0xbf2aaaab1a1b7820 */ /* 0x000fcc0000400000 */
[----:B------:R-:W1:Y:S01]  /*2cb0*/  MUFU.EX2 R27, R27 ;  /* 0x0000001b001b7308 */ /* 0x000e620000000800 */
[----:B0-----:R-:W-:-:S04]  /*2cc0*/  FMUL R26, |R6|, R9 ;  /* 0x00000009061a7220 */ /* 0x001fc80000400200 */
[----:B------:R-:W-:Y:S01]  /*2cd0*/  FMUL R11, R9, -R26 ;  /* 0x8000001a090b7220 */ /* 0x000fe20000400000 */
[----:B------:R-:W-:-:S03]  /*2ce0*/  FADD R9, R0, R0 ;  /* 0x0000000000097221 */ /* 0x000fc60000000000 */
[----:B------:R-:W-:Y:S02]  /*2cf0*/  FFMA R11, R26, R11, 1 ;  /* 0x3f8000001a0b7423 */ /* 0x000fe4000000000b */
[----:B------:R-:W-:Y:S02]  /*2d00*/  FSETP.NEU.AND P4, PT, R9, R0, PT ;  /* 0x000000000900720b */ /* 0x000fe40003f8d000 */
[----:B------:R-:W-:-:S04]  /*2d10*/  FMUL R11, R11, 0.3333333432674407959 ;  /* 0x3eaaaaab0b0b7820 */ /* 0x000fc80000400000 */
[----:B------:R-:W-:-:S05]  /*2d20*/  FFMA R11, R26, R11, R26 ;  /* 0x0000000b1a0b7223 */ /* 0x000fca000000001a */
[----:B------:R-:W-:Y:S01]  /*2d30*/  @P2 FSEL R7, -R11, R11, !P1 ;  /* 0x0000000b0b072208 */ /* 0x000fe20004800100 */
[----:B--2---:R-:W-:Y:S01]  /*2d40*/  FMUL R8, R28, 3 ;  /* 0x404000001c087820 */ /* 0x004fe20000400000 */
[----:B-1----:R-:W-:-:S03]  /*2d50*/  FMUL R28, |R0|, R27 ;  /* 0x0000001b001c7220 */ /* 0x002fc60000400200 */
[----:B------:R-:W0:Y:S01]  /*2d60*/  MUFU.RCP R31, R8 ;  /* 0x00000008001f7308 */ /* 0x000e220000001000 */
[----:B------:R-:W-:-:S04]  /*2d70*/  FMUL R29, R27, -R28 ;  /* 0x8000001c1b1d7220 */ /* 0x000fc80000400000 */
[----:B------:R-:W-:-:S03]  /*2d80*/  FFMA R29, R28, R29, 1 ;  /* 0x3f8000001c1d7423 */ /* 0x000fc6000000001d */
[----:B---3--:R-:W1:Y:S01]  /*2d90*/  FCHK P0, R3, R8 ;  /* 0x0000000803007302 */ /* 0x008e620000000000 */
[----:B------:R-:W-:-:S04]  /*2da0*/  FMUL R29, R29, 0.3333333432674407959 ;  /* 0x3eaaaaab1d1d7820 */ /* 0x000fc80000400000 */
[----:B------:R-:W-:Y:S01]  /*2db0*/  FFMA R29, R28, R29, R28 ;  /* 0x0000001d1c1d7223 */ /* 0x000fe2000000001c */
[----:B0-----:R-:W-:-:S04]  /*2dc0*/  FFMA R0, -R8, R31, 1 ;  /* 0x3f80000008007423 */ /* 0x001fc8000000011f */
[----:B------:R-:W-:Y:S01]  /*2dd0*/  @P4 FSEL R9, -R29, R29, !P3 ;  /* 0x0000001d1d094208 */ /* 0x000fe20005800100 */
[----:B------:R-:W-:-:S04]  /*2de0*/  FFMA R0, R31, R0, R31 ;  /* 0x000000001f007223 */ /* 0x000fc8000000001f */
[----:B------:R-:W-:Y:S01]  /*2df0*/  FADD R7, R7, R9 ;  /* 0x0000000907077221 */ /* 0x000fe20000000000 */
[----:B------:R-:W-:-:S04]  /*2e00*/  FFMA R5, R3, R0, RZ ;  /* 0x0000000003057223 */ /* 0x000fc800000000ff */
[----:B------:R-:W-:-:S04]  /*2e10*/  FFMA R2, -R8, R5, R3 ;  /* 0x0000000508027223 */ /* 0x000fc80000000103 */
[----:B------:R-:W-:Y:S01]  /*2e20*/  FFMA R0, R0, R2, R5 ;  /* 0x0000000200007223 */ /* 0x000fe20000000005 */
[----:B-1----:R-:W-:Y:S06]  /*2e30*/  @!P0 BRA `(.L_x_219) ;  /* 0x00000000000c8947 */ /* 0x002fec0003800000 */
[----:B------:R-:W-:Y:S01]  /*2e40*/  IMAD.MOV.U32 R0, RZ, RZ, R8 ;  /* 0x000000ffff007224 */ /* 0x000fe200078e0008 */
[----:B------:R-:W-:-:S07]  /*2e50*/  MOV R2, 0x2e70 ;  /* 0x00002e7000027802 */ /* 0x000fce0000000f00 */
[----:B------:R-:W-:Y:S05]  /*2e60*/  CALL.REL.NOINC `($__internal_8_$__cuda_sm3x_div_rn_noftz_f32_slowpath) ;  /* 0x0000000400c87944 */ /* 0x000fea0003c00000 */
.L_x_219:
[----:B------:R-:W-:Y:S05]  /*2e70*/  BSYNC.RECONVERGENT B3 ;  /* 0x0000000000037941 */ /* 0x000fea0003800200 */
.L_x_218:
[----:B------:R-:W-:-:S05]  /*2e80*/  FFMA R7, R7, -0.5, -R0 ;  /* 0xbf00000007077823 */ /* 0x000fca0000000800 */
[----:B------:R0:W-:Y:S04]  /*2e90*/  STG.E desc[UR6][R14.64], R7 ;  /* 0x000000070e007986 */ /* 0x0001e8000c101906 */
[----:B------:R-:W2:Y:S04]  /*2ea0*/  LDG.E R0, desc[UR6][R18.64] ;  /* 0x0000000612007981 */ /* 0x000ea8000c1e1900 */
[----:B------:R0:W5:Y:S01]  /*2eb0*/  LDG.E R2, desc[UR6][R20.64] ;  /* 0x0000000614027981 */ /* 0x000162000c1e1900 */
[----:B------:R-:W-:Y:S01]  /*2ec0*/  BSSY.RECONVERGENT B0, `(.L_x_220) ;  /* 0x000000d000007945 */ /* 0x000fe20003800200 */
[----:B--2---:R-:W-:Y:S01]  /*2ed0*/  IADD3 R5, PT, PT, R0, -0xd000000, RZ ;  /* 0xf300000000057810 */ /* 0x004fe20007ffe0ff */
[----:B------:R0:W1:Y:S03]  /*2ee0*/  MUFU.RSQ R3, R0 ;  /* 0x0000000000037308 */ /* 0x0000660000001400 */
[----:B------:R-:W-:-:S13]  /*2ef0*/  ISETP.GT.U32.AND P0, PT, R5, 0x727fffff, PT ;  /* 0x727fffff0500780c */ /* 0x000fda0003f04070 */
[----:B0-----:R-:W-:Y:S05]  /*2f00*/  @!P0 BRA `(.L_x_221) ;  /* 0x0000000000108947 */ /* 0x001fea0003800000 */
[----:B------:R-:W-:-:S07]  /*2f10*/  MOV R28, 0x2f30 ;  /* 0x00002f30001c7802 */ /* 0x000fce0000000f00 */
[----:B-1---5:R-:W-:Y:S05]  /*2f20*/  CALL.REL.NOINC `($__internal_7_$__cuda_sm20_sqrt_rn_f32_slowpath) ;  /* 0x0000000400407944 */ /* 0x022fea0003c00000 */
[----:B------:R-:W-:Y:S01]  /*2f30*/  MOV R3, R5 ;  /* 0x0000000500037202 */ /* 0x000fe20000000f00 */
[----:B------:R-:W-:Y:S06]  /*2f40*/  BRA `(.L_x_222) ;  /* 0x0000000000107947 */ /* 0x000fec0003800000 */
.L_x_221:
[----:B-1----:R-:W-:Y:S01]  /*2f50*/  FMUL.FTZ R5, R0, R3 ;  /* 0x0000000300057220 */ /* 0x002fe20000410000 */
[----:B------:R-:W-:-:S03]  /*2f60*/  FMUL.FTZ R3, R3, 0.5 ;  /* 0x3f00000003037820 */ /* 0x000fc60000410000 */
[----:B------:R-:W-:-:S04]  /*2f70*/  FFMA R0, -R5, R5, R0 ;  /* 0x0000000505007223 */ /* 0x000fc80000000100 */
[----:B------:R-:W-:-:S07]  /*2f80*/  FFMA R3, R0, R3, R5 ;  /* 0x0000000300037223 */ /* 0x000fce0000000005 */
.L_x_222:
[----:B------:R-:W-:Y:S05]  /*2f90*/  BSYNC.RECONVERGENT B0 ;  /* 0x0000000000007941 */ /* 0x000fea0003800200 */
.L_x_220:
[C-C-:B-----5:R-:W-:Y:S01]  /*2fa0*/  FADD R0, R2.reuse, R3.reuse ;  /* 0x0000000302007221 */ /* 0x160fe20000000000 */
[C---:B------:R-:W-:Y:S01]  /*2fb0*/  FADD R11, R2.reuse, -R3 ;  /* 0x80000003020b7221 */ /* 0x040fe20000000000 */
[----:B------:R-:W-:Y:S02]  /*2fc0*/  FSETP.GEU.AND P2, PT, R2, R3, PT ;  /* 0x000000030200720b */ /* 0x000fe40003f4e000 */
[C---:B------:R-:W-:Y:S01]  /*2fd0*/  FMUL R5, |R0|.reuse, 16777216 ;  /* 0x4b80000000057820 */ /* 0x040fe20000400200 */
[C---:B------:R-:W-:Y:S01]  /*2fe0*/  FMUL R8, |R11|.reuse, 16777216 ;  /* 0x4b8000000b087820 */ /* 0x040fe20000400200 */
[----:B------:R-:W-:Y:S01]  /*2ff0*/  FSETP.GEU.AND P0, PT, |R0|, 1.175494350822287508e-38, PT ;  /* 0x008000000000780b */ /* 0x000fe20003f0e200 */
[C---:B------:R-:W-:Y:S01]  /*3000*/  FADD R26, R11.reuse, R11 ;  /* 0x0000000b0b1a7221 */ /* 0x040fe20000000000 */
[----:B------:R-:W-:Y:S02]  /*3010*/  FSETP.GEU.AND P1, PT, |R11|, 1.175494350822287508e-38, PT ;  /* 0x008000000b00780b */ /* 0x000fe40003f2e200 */
[----:B------:R-:W-:-:S02]  /*3020*/  FSEL R5, R5, |R0|, !P0 ;  /* 0x4000000005057208 */ /* 0x000fc40004000000 */
[-C--:B------:R-:W-:Y:S02]  /*3030*/  FSEL R18, R8, |R11|.reuse, !P1 ;  /* 0x4000000b08127208 */ /* 0x080fe40004800000 */
[----:B------:R-:W0:Y:S01]  /*3040*/  MUFU.LG2 R6, R5 ;  /* 0x0000000500067308 */ /* 0x000e220000000c00 */
[----:B------:R-:W-:-:S07]  /*3050*/  FSETP.NEU.AND P3, PT, R26, R11, PT ;  /* 0x0000000b1a00720b */ /* 0x000fce0003f6d000 */
[----:B------:R-:W1:Y:S01]  /*3060*/  MUFU.LG2 R9, R18 ;  /* 0x0000001200097308 */ /* 0x000e620000000c00 */
[----:B0-----:R-:W-:Y:S01]  /*3070*/  @!P0 FADD R6, R6, -24 ;  /* 0xc1c0000006068421 */ /* 0x001fe20000000000 */
[----:B------:R-:W-:Y:S02]  /*3080*/  FSETP.GEU.AND P0, PT, R2, -R3, PT ;  /* 0x800000030200720b */ /* 0x000fe40003f0e000 */
[----:B------:R-:W0:Y:S01]  /*3090*/  LDC.64 R2, c[0x0][0x3f8] ;  /* 0x0000fe00ff027b82 */ /* 0x000e220000000a00 */
[----:B------:R-:W-:Y:S01]  /*30a0*/  FMUL R8, R6, -0.6666666865348815918 ;  /* 0xbf2aaaab06087820 */ /* 0x000fe20000400000 */
[----:B-1----:R-:W-:-:S03]  /*30b0*/  @!P1 FADD R9, R9, -24 ;  /* 0xc1c0000009099421 */ /* 0x002fc60000000000 */
[----:B------:R-:W1:Y:S01]  /*30c0*/  MUFU.EX2 R7, R8 ;  /* 0x0000000800077308 */ /* 0x000e620000000800 */
[----:B------:R-:W-:Y:S01]  /*30d0*/  FMUL R19, R9, -0.6666666865348815918 ;  /* 0xbf2aaaab09137820 */ /* 0x000fe20000400000 */
[----:B------:R-:W-:-:S06]  /*30e0*/  FADD R9, R0, R0 ;  /* 0x0000000000097221 */ /* 0x000fcc0000000000 */
[----:B------:R-:W2:Y:S01]  /*30f0*/  MUFU.EX2 R6, R19 ;  /* 0x0000001300067308 */ /* 0x000ea20000000800 */
[----:B------:R-:W-:Y:S01]  /*3100*/  FSETP.NEU.AND P1, PT, R9, R0, PT ;  /* 0x000000000900720b */ /* 0x000fe20003f2d000 */
[----:B-1----:R-:W-:-:S04]  /*3110*/  FMUL R10, |R0|, R7 ;  /* 0x00000007000a7220 */ /* 0x002fc80000400200 */
[----:B------:R-:W-:Y:S01]  /*3120*/  FMUL R5, R7, -R10 ;  /* 0x8000000a07057220 */ /* 0x000fe20000400000 */
[----:B--2---:R-:W-:-:S03]  /*3130*/  FMUL R27, |R11|, R6 ;  /* 0x000000060b1b7220 */ /* 0x004fc60000400200 */
[----:B------:R-:W-:Y:S01]  /*3140*/  FFMA R5, R10, R5, 1 ;  /* 0x3f8000000a057423 */ /* 0x000fe20000000005 */
[----:B------:R-:W-:-:S03]  /*3150*/  FMUL R18, R6, -R27 ;  /* 0x8000001b06127220 */ /* 0x000fc60000400000 */
[----:B------:R-:W-:Y:S01]  /*3160*/  FMUL R5, R5, 0.3333333432674407959 ;  /* 0x3eaaaaab05057820 */ /* 0x000fe20000400000 */
[----:B------:R-:W1:Y:S01]  /*3170*/  LDC.64 R6, c[0x0][0x3f0] ;  /* 0x0000fc00ff067b82 */ /* 0x000e620000000a00 */
[----:B------:R-:W-:Y:S02]  /*3180*/  FFMA R18, R27, R18, 1 ;  /* 0x3f8000001b127423 */ /* 0x000fe40000000012 */
[----:B------:R-:W-:Y:S02]  /*3190*/  FFMA R5, R10, R5, R10 ;  /* 0x000000050a057223 */ /* 0x000fe4000000000a */
[----:B------:R-:W-:-:S03]  /*31a0*/  FMUL R18, R18, 0.3333333432674407959 ;  /* 0x3eaaaaab12127820 */ /* 0x000fc60000400000 */
[----:B------:R-:W-:Y:S01]  /*31b0*/  @P1 FSEL R9, -R5, R5, !P0 ;  /* 0x0000000505091208 */ /* 0x000fe20004000100 */
[----:B------:R-:W-:-:S05]  /*31c0*/  FFMA R18, R27, R18, R27 ;  /* 0x000000121b127223 */ /* 0x000fca000000001b */
[----:B------:R-:W-:-:S05]  /*31d0*/  @P3 FSEL R26, -R18, R18, !P2 ;  /* 0x00000012121a3208 */ /* 0x000fca0005000100 */
[----:B------:R-:W-:Y:S01]  /*31e0*/  FADD R9, R9, -R26 ;  /* 0x8000001a09097221 */ /* 0x000fe20000000000 */
[----:B-1----:R-:W-:-:S04]  /*31f0*/  IMAD.WIDE R6, R4, 0x4, R6 ;  /* 0x0000000404067825 */ /* 0x002fc800078e0206 */
[----:B------:R-:W-:-:S05]  /*3200*/  FMUL R9, R9, 0.86602538824081420898 ;  /* 0x3f5db3d709097820 */ /* 0x000fca0000400000 */
[----:B------:R1:W-:Y:S04]  /*3210*/  STG.E desc[UR6][R6.64], R9 ;  /* 0x0000000906007986 */ /* 0x0003e8000c101906 */
[----:B------:R-:W2:Y:S04]  /*3220*/  LDG.E R11, desc[UR6][R14.64] ;  /* 0x000000060e0b7981 */ /* 0x000ea8000c1e1900 */
[----:B--2---:R1:W-:Y:S04]  /*3230*/  STG.E desc[UR6][R12.64], R11 ;  /* 0x0000000b0c007986 */ /* 0x0043e8000c101906 */
[----:B------:R-:W2:Y:S01]  /*3240*/  LDG.E R0, desc[UR6][R6.64] ;  /* 0x0000000606007981 */ /* 0x000ea2000c1e1900 */
[----:B0-----:R-:W-:-:S04]  /*3250*/  IMAD.WIDE R4, R4, 0x4, R2 ;  /* 0x0000000404047825 */ /* 0x001fc800078e0202 */
[----:B--2---:R-:W-:-:S05]  /*3260*/  FADD R3, -R0, -RZ ;  /* 0x800000ff00037221 */ /* 0x004fca0000000100 */
[----:B------:R1:W-:Y:S02]  /*3270*/  STG.E desc[UR6][R4.64], R3 ;  /* 0x0000000304007986 */ /* 0x0003e4000c101906 */
.L_x_209:
[----:B------:R-:W-:Y:S05]  /*3280*/  BSYNC.RECONVERGENT B2 ;  /* 0x0000000000027941 */ /* 0x000fea0003800200 */
.L_x_208:
[----:B------:R-:W2:Y:S02]  /*3290*/  LDG.E R22, desc[UR6][R22.64] ;  /* 0x0000000616167981 */ /* 0x000ea4000c1e1900 */
[----:B--2---:R-:W-:-:S13]  /*32a0*/  FSETP.NEU.AND P0, PT, R22, RZ, PT ;  /* 0x000000ff1600720b */ /* 0x004fda0003f0d000 */
[----:B------:R-:W-:Y:S05]  /*32b0*/  @P0 EXIT ;  /* 0x000000000000094d */ /* 0x000fea0003800000 */
[----:B------:R-:W2:Y:S02]  /*32c0*/  LDG.E R20, desc[UR6][R20.64] ;  /* 0x0000000614147981 */ /* 0x000ea4000c1e1900 */
[----:B--2---:R-:W-:-:S13]  /*32d0*/  FSETP.NEU.AND P0, PT, R20, RZ, PT ;  /* 0x000000ff1400720b */ /* 0x004fda0003f0d000 */
[----:B------:R-:W-:Y:S05]  /*32e0*/  @P0 EXIT ;  /* 0x000000000000094d */ /* 0x000fea0003800000 */
[----:B-1----:R-:W2:Y:S01]  /*32f0*/  LDG.E R3, desc[UR6][R24.64] ;  /* 0x0000000618037981 */ /* 0x002ea2000c1e1900 */
[----:B0-----:R-:W-:Y:S01]  /*3300*/  HFMA2 R5, -RZ, RZ, 1.666015625, -0.052093505859375 ;  /* 0x3eaaaaabff057431 */ /* 0x001fe200000001ff */
[----:B------:R-:W-:Y:S01]  /*3310*/  MOV R0, 0x40400000 ;  /* 0x4040000000007802 */ /* 0x000fe20000000f00 */
[----:B------:R-:W-:Y:S04]  /*3320*/  BSSY.RECONVERGENT B2, `(.L_x_223) ;  /* 0x000000b000027945 */ /* 0x000fe80003800200 */
[----:B------:R-:W-:-:S04]  /*3330*/  FFMA R0, -R5, R0, 1 ;  /* 0x3f80000005007423 */ /* 0x000fc80000000100 */
[----:B------:R-:W-:Y:S01]  /*3340*/  FFMA R0, R0, -R5, -0.3333333432674407959 ;  /* 0xbeaaaaab00007423 */ /* 0x000fe20000000805 */
[----:B--2---:R-:W0:Y:S03]  /*3350*/  FCHK P0, R3, -3 ;  /* 0xc040000003007902 */ /* 0x004e260000000000 */
[----:B------:R-:W-:-:S04]  /*3360*/  FFMA R2, R3, R0, RZ ;  /* 0x0000000003027223 */ /* 0x000fc800000000ff */
[----:B------:R-:W-:-:S04]  /*3370*/  FFMA R5, R2, 3, R3 ;  /* 0x4040000002057823 */ /* 0x000fc80000000003 */
[----:B------:R-:W-:Y:S01]  /*3380*/  FFMA R0, R0, R5, R2 ;  /* 0x0000000500007223 */ /* 0x000fe20000000002 */
[----:B0-----:R-:W-:Y:S06]  /*3390*/  @!P0 BRA `(.L_x_224) ;  /* 0x00000000000c8947 */ /* 0x001fec0003800000 */
[----:B------:R-:W-:Y:S02]  /*33a0*/  MOV R0, 0xc0400000 ;  /* 0xc040000000007802 */ /* 0x000fe40000000f00 */
[----:B------:R-:W-:-:S07]  /*33b0*/  MOV R2, 0x33d0 ;  /* 0x000033d000027802 */ /* 0x000fce0000000f00 */
[----:B------:R-:W-:Y:S05]  /*33c0*/  CALL.REL.NOINC `($__internal_8_$__cuda_sm3x_div_rn_noftz_f32_slowpath) ;  /* 0x0000000000707944 */ /* 0x000fea0003c00000 */
.L_x_224:
[----:B------:R-:W-:Y:S05]  /*33d0*/  BSYNC.RECONVERGENT B2 ;  /* 0x0000000000027941 */ /* 0x000fea0003800200 */
.L_x_223:
[----:B------:R-:W-:Y:S04]  /*33e0*/  STG.E desc[UR6][R16.64], R0 ;  /* 0x0000000010007986 */ /* 0x000fe8000c101906 */
[----:B------:R-:W-:Y:S04]  /*33f0*/  STG.E desc[UR6][R14.64], R0 ;  /* 0x000000000e007986 */ /* 0x000fe8000c101906 */
[----:B------:R-:W2:Y:S04]  /*3400*/  LDG.E R3, desc[UR6][R16.64] ;  /* 0x0000000610037981 */ /* 0x000ea8000c1e1900 */
[----:B--2---:R-:W-:Y:S01]  /*3410*/  STG.E desc[UR6][R12.64], R3 ;  /* 0x000000030c007986 */ /* 0x004fe2000c101906 */
[----:B------:R-:W-:Y:S05]  /*3420*/  EXIT ;  /* 0x000000000000794d */ /* 0x000fea0003800000 */
        .weak           $__internal_7_$__cuda_sm20_sqrt_rn_f32_slowpath
        .type           $__internal_7_$__cuda_sm20_sqrt_rn_f32_slowpath,@function
        .size           $__internal_7_$__cuda_sm20_sqrt_rn_f32_slowpath,($__internal_8_$__cuda_sm3x_div_rn_noftz_f32_slowpath - $__internal_7_$__cuda_sm20_sqrt_rn_f32_slowpath)
$__internal_7_$__cuda_sm20_sqrt_rn_f32_slowpath:
        /* <DEDUP_REMOVED lines=14> */
[----:B------:R-:W-:Y:S02]  /*3510*/  @!P0 MOV R5, R0 ;  /* 0x0000000000058202 */ /* 0x000fe40000000f00 */
[----:B------:R-:W-:-:S04]  /*3520*/  @P0 FADD.FTZ R8, -R7, -RZ ;  /* 0x800000ff07080221 */ /* 0x000fc80000010100 */
[----:B------:R-:W-:-:S04]  /*3530*/  @P0 FFMA R8, R7, R8, R6 ;  /* 0x0000000807080223 */ /* 0x000fc80000000006 */
[----:B------:R-:W-:-:S04]  /*3540*/  @P0 FFMA R8, R8, R9, R7 ;  /* 0x0000000908080223 */ /* 0x000fc80000000007 */
[----:B------:R-:W-:-:S07]  /*3550*/  @P0 FMUL.FTZ R5, R8, 2.3283064365386962891e-10 ;  /* 0x2f80000008050820 */ /* 0x000fce0000410000 */
.L_x_225:
[----:B------:R-:W-:Y:S02]  /*3560*/  HFMA2 R7, -RZ, RZ, 0, 0 ;  /* 0x00000000ff077431 */ /* 0x000fe400000001ff */
[----:B------:R-:W-:-:S04]  /*3570*/  IMAD.MOV.U32 R6, RZ, RZ, R28 ;  /* 0x000000ffff067224 */ /* 0x000fc800078e001c */
[----:B------:R-:W-:Y:S05]  /*3580*/  RET.REL.NODEC R6 `(_Z11cubicSolveriPfS_S_S_S_S_S_S_S_S_S_S_S_S_S_) ;  /* 0xffffffc8069c7950 */ /* 0x000fea0003c3ffff */
        .weak           $__internal_8_$__cuda_sm3x_div_rn_noftz_f32_slowpath
        .type           $__internal_8_$__cuda_sm3x_div_rn_noftz_f32_slowpath,@function
        .size           $__internal_8_$__cuda_sm3x_div_rn_noftz_f32_slowpath,(.L_x_246 - $__internal_8_$__cuda_sm3x_div_rn_noftz_f32_slowpath)
$__internal_8_$__cuda_sm3x_div_rn_noftz_f32_slowpath:
        /* <DEDUP_REMOVED lines=9> */
[----:B------:R-:W-:Y:S01]  /*3620*/  @!P0 MOV R6, RZ ;  /* 0x000000ff00068202 */ /* 0x000fe20000000f00 */
        /* <DEDUP_REMOVED lines=22> */
[----:B------:R-:W-:-:S03]  /*3790*/  @!P1 FFMA R0, R0, 1.84467440737095516160e+19, RZ ;  /* 0x5f80000000009823 */ /* 0x000fc600000000ff */
[----:B------:R-:W-:-:S07]  /*37a0*/  @!P1 IADD3 R6, PT, PT, R6, 0x40, RZ ;  /* 0x0000004006069810 */ /* 0x000fce0007ffe0ff */
.L_x_227:
[----:B------:R-:W-:Y:S01]  /*37b0*/  LEA R29, R5, 0xc0800000, 0x17 ;  /* 0xc0800000051d7811 */ /* 0x000fe200078eb8ff */
[----:B------:R-:W-:Y:S01]  /*37c0*/  VIADD R28, R28, 0xffffff81 ;  /* 0xffffff811c1c7836 */ /* 0x000fe20000000000 */
[----:B------:R-:W-:Y:S02]  /*37d0*/  BSSY.RECONVERGENT B1, `(.L_x_232) ;  /* 0x0000035000017945 */ /* 0x000fe40003800200 */
[----:B------:R-:W-:Y:S01]  /*37e0*/  IADD3 R32, PT, PT, -R29, R0, RZ ;  /* 0x000000001d207210 */ /* 0x000fe20007ffe1ff */
[C---:B------:R-:W-:Y:S01]  /*37f0*/  IMAD R0, R28.reuse, -0x800000, R3 ;  /* 0xff8000001c007824 */ /* 0x040fe200078e0203 */
[----:B------:R-:W-:Y:S02]  /*3800*/  IADD3 R5, PT, PT, R28, 0x7f, -R5 ;  /* 0x0000007f1c057810 */ /* 0x000fe40007ffe805 */
[----:B------:R-:W0:Y:S01]  /*3810*/  MUFU.RCP R30, R32 ;  /* 0x00000020001e7308 */ /* 0x000e220000001000 */
[----:B------:R-:W-:Y:S01]  /*3820*/  FADD.FTZ R29, -R32, -RZ ;  /* 0x800000ff201d7221 */ /* 0x000fe20000010100 */
[----:B------:R-:W-:-:S03]  /*3830*/  IADD3 R5, PT, PT, R5, R6, RZ ;  /* 0x0000000605057210 */ /* 0x000fc60007ffe0ff */
        /* <DEDUP_REMOVED lines=21> */
[----:B------:R-:W-:Y:S01]  /*3990*/  IADD3 R28, PT, PT, R3, 0x20, RZ ;  /* 0x00000020031c7810 */ /* 0x000fe20007ffe0ff */
[CCC-:B------:R-:W-:Y:S01]  /*39a0*/  FFMA.RP R6, R31.reuse, R29.reuse, R30.reuse ;  /* 0x0000001d1f067223 */ /* 0x1c0fe2000000801e */
[----:B------:R-:W-:Y:S01]  /*39b0*/  FFMA.RM R29, R31, R29, R30 ;  /* 0x0000001d1f1d7223 */ /* 0x000fe2000000401e */
        /* <DEDUP_REMOVED lines=18> */
.L_x_234:
[----:B------:R-:W-:-:S04]  /*3ae0*/  LOP3.LUT R0, R0, 0x80000000, RZ, 0xc0, !PT ;  /* 0x8000000000007812 */ /* 0x000fc800078ec0ff */
[----:B------:R-:W-:Y:S01]  /*3af0*/  LOP3.LUT R0, R0, 0x7f800000, RZ, 0xfc, !PT ;  /* 0x7f80000000007812 */ /* 0x000fe200078efcff */
[----:B------:R-:W-:Y:S06]  /*3b00*/  BRA `(.L_x_235) ;  /* 0x0000000000047947 */ /* 0x000fec0003800000 */
.L_x_233:
[----:B------:R-:W-:-:S07]  /*3b10*/  LEA R0, R5, R0, 0x17 ;  /* 0x0000000005007211 */ /* 0x000fce00078eb8ff */
.L_x_235:
[----:B------:R-:W-:Y:S05]  /*3b20*/  BSYNC.RECONVERGENT B1 ;  /* 0x0000000000017941 */ /* 0x000fea0003800200 */
.L_x_232:
[----:B------:R-:W-:Y:S05]  /*3b30*/  BRA `(.L_x_236) ;  /* 0x0000000000207947 */ /* 0x000fea0003800000 */
.L_x_231:
[----:B------:R-:W-:-:S04]  /*3b40*/  LOP3.LUT R0, R0, 0x80000000, R3, 0x48, !PT ;  /* 0x8000000000007812 */ /* 0x000fc800078e4803 */
[----:B------:R-:W-:Y:S01]  /*3b50*/  LOP3.LUT R0, R0, 0x7f800000, RZ, 0xfc, !PT ;  /* 0x7f80000000007812 */ /* 0x000fe200078efcff */
[----:B------:R-:W-:Y:S06]  /*3b60*/  BRA `(.L_x_236) ;  /* 0x0000000000147947 */ /* 0x000fec0003800000 */
.L_x_230:
[----:B------:R-:W-:Y:S01]  /*3b70*/  LOP3.LUT R0, R0, 0x80000000, R3, 0x48, !PT ;  /* 0x8000000000007812 */ /* 0x000fe200078e4803 */
[----:B------:R-:W-:Y:S06]  /*3b80*/  BRA `(.L_x_236) ;  /* 0x00000000000c7947 */ /* 0x000fec0003800000 */
.L_x_229:
[----:B------:R-:W0:Y:S01]  /*3b90*/  MUFU.RSQ R0, -QNAN ;  /* 0xffc0000000007908 */ /* 0x000e220000001400 */
[----:B------:R-:W-:Y:S05]  /*3ba0*/  BRA `(.L_x_236) ;  /* 0x0000000000047947 */ /* 0x000fea0003800000 */
.L_x_228:
[----:B------:R-:W-:-:S07]  /*3bb0*/  FADD.FTZ R0, R3, R0 ;  /* 0x0000000003007221 */ /* 0x000fce0000010000 */
.L_x_236:
[----:B------:R-:W-:Y:S05]  /*3bc0*/  BSYNC.RECONVERGENT B0 ;  /* 0x0000000000007941 */ /* 0x000fea0003800200 */
.L_x_226:
[----:B------:R-:W-:-:S04]  /*3bd0*/  HFMA2 R3, -RZ, RZ, 0, 0 ;  /* 0x00000000ff037431 */ /* 0x000fc800000001ff */
[----:B0-----:R-:W-:Y:S05]  /*3be0*/  RET.REL.NODEC R2 `(_Z11cubicSolveriPfS_S_S_S_S_S_S_S_S_S_S_S_S_S_) ;  /* 0xffffffc402047950 */ /* 0x001fea0003c3ffff */
.L_x_237:
        /* <DEDUP_REMOVED lines=9> */
.L_x_246:


//--------------------- .nv.global.init           --------------------------
	.section	.nv.global.init,"aw",@progbits
	.align	4
.nv.global.init:
	.type		__cudart_i2opi_f,@object
	.size		__cudart_i2opi_f,(.L_0 - __cudart_i2opi_f)
__cudart_i2opi_f:
        /*0000*/ 	.byte	0x41, 0x90, 0x43, 0x3c, 0x99, 0x95, 0x62, 0xdb, 0xc0, 0xdd, 0x34, 0xf5, 0xd1, 0x57, 0x27, 0xfc
        /*0010*/ 	.byte	0x29, 0x15, 0x44, 0x4e, 0x6e, 0x83, 0xf9, 0xa2
.L_0:


//--------------------- .nv.shared.reserved.0     --------------------------
	.section	.nv.shared.reserved.0,"aw",@nobits
	.weak		__nv_reservedSMEM_offset_0_alias
	.size		__nv_reservedSMEM_offset_0_alias, 0, 64
	.other		__nv_reservedSMEM_offset_0_alias,@"STO_CUDA_RESERVED_SHARED STV_DEFAULT"
__nv_reservedSMEM_offset_0_alias:
	.zero		0
	.zero		64


//--------------------- .nv.constant0._Z18QuarticSolver_fulliPfS_S_S_S_S_S_S_S_S_S_S_S_S_S_S_S_ --------------------------
	.section	.nv.constant0._Z18QuarticSolver_fulliPfS_S_S_S_S_S_S_S_S_S_S_S_S_S_S_S_,"a",@progbits
	.sectionflags	@""
	.align	4
.nv.constant0._Z18QuarticSolver_fulliPfS_S_S_S_S_S_S_S_S_S_S_S_S_S_S_S_:
	.zero		1040


//--------------------- .nv.constant0._Z13QuarticSolveriPfS_S_S_S_S_S_S_S_S_S_S_S_S_S_ --------------------------
	.section	.nv.constant0._Z13QuarticSolveriPfS_S_S_S_S_S_S_S_S_S_S_S_S_S_,"a",@progbits
	.sectionflags	@""
	.align	4
.nv.constant0._Z13QuarticSolveriPfS_S_S_S_S_S_S_S_S_S_S_S_S_S_:
	.zero		1024


//--------------------- .nv.constant0._Z5QRdeliPfS_S_S_S_S_S_S_S_S_S_S_ --------------------------
	.section	.nv.constant0._Z5QRdeliPfS_S_S_S_S_S_S_S_S_S_S_,"a",@progbits
	.sectionflags	@""
	.align	4
.nv.constant0._Z5QRdeliPfS_S_S_S_S_S_S_S_S_S_S_:
	.zero		1000


//--------------------- .nv.constant0._Z11cubicSolveriPfS_S_S_S_S_S_S_S_S_S_S_S_S_S_ --------------------------
	.section	.nv.constant0._Z11cubicSolveriPfS_S_S_S_S_S_S_S_S_S_S_S_S_S_,"a",@progbits
	.sectionflags	@""
	.align	4
.nv.constant0._Z11cubicSolveriPfS_S_S_S_S_S_S_S_S_S_S_S_S_S_:
	.zero		1024


//--------------------- SYMBOLS --------------------------

	.type		.nv.reservedSmem.offset0,@object
	.size		.nv.reservedSmem.offset0,0x4
